//
// Generated by NVIDIA NVVM Compiler
//
// Compiler Build ID: CL-36424714
// Cuda compilation tools, release 13.0, V13.0.88
// Based on NVVM 20.0.0
//

.version 9.0
.target sm_100
.address_size 64

	// .globl	_Z12covid_kernelPK6personPS_jjijjffijiiiiiP17curandStateXORWOW
.extern .func  (.param .b32 func_retval0) vprintf
(
	.param .b64 vprintf_param_0,
	.param .b64 vprintf_param_1
)
;
.global .align 4 .b8 precalc_xorwow_matrix[102400];
.global .align 4 .b8 precalc_xorwow_offset_matrix[102400];
.global .align 4 .b8 mrg32k3aM1[2304];
.global .align 4 .b8 mrg32k3aM2[2304];
.global .align 4 .b8 mrg32k3aM1SubSeq[2016];
.global .align 4 .b8 mrg32k3aM2SubSeq[2016];
.global .align 4 .b8 mrg32k3aM1Seq[2304];
.global .align 4 .b8 mrg32k3aM2Seq[2304];
.const .align 8 .b8 __cr_lgamma_table[72];
.global .align 1 .b8 $str[15] = {103, 101, 116, 95, 99, 117, 114, 97, 110, 100, 58, 32, 37, 100};
.global .align 1 .b8 $str$1[18] = {37, 100, 58, 32, 107, 101, 114, 110, 101, 108, 32, 115, 116, 97, 114, 116, 10};
.global .align 1 .b8 $str$2[81] = {37, 100, 58, 73, 78, 70, 69, 67, 84, 73, 79, 78, 32, 83, 84, 69, 80, 32, 112, 111, 112, 58, 32, 120, 58, 32, 37, 100, 44, 32, 121, 58, 32, 37, 100, 44, 32, 115, 116, 97, 116, 101, 58, 32, 37, 100, 32, 9, 124, 9, 32, 114, 101, 115, 58, 32, 120, 58, 32, 37, 100, 44, 32, 121, 58, 32, 37, 100, 44, 32, 115, 116, 97, 116, 101, 58, 32, 37, 100, 10};
.global .align 1 .b8 $str$3[57] = {37, 100, 58, 32, 77, 79, 86, 69, 77, 69, 78, 84, 32, 67, 72, 69, 67, 75, 32, 124, 124, 124, 124, 124, 124, 124, 124, 124, 124, 124, 124, 124, 124, 124, 124, 124, 124, 32, 121, 58, 32, 37, 100, 44, 32, 104, 101, 105, 103, 104, 116, 58, 32, 37, 100, 10};
.global .align 1 .b8 $str$4[27] = {37, 100, 58, 32, 80, 65, 83, 83, 69, 68, 32, 77, 79, 86, 69, 77, 69, 78, 84, 32, 67, 72, 69, 67, 75, 10};

.visible .entry _Z12covid_kernelPK6personPS_jjijjffijiiiiiP17curandStateXORWOW(
	.param .u64 .ptr .align 1 _Z12covid_kernelPK6personPS_jjijjffijiiiiiP17curandStateXORWOW_param_0,
	.param .u64 .ptr .align 1 _Z12covid_kernelPK6personPS_jjijjffijiiiiiP17curandStateXORWOW_param_1,
	.param .u32 _Z12covid_kernelPK6personPS_jjijjffijiiiiiP17curandStateXORWOW_param_2,
	.param .u32 _Z12covid_kernelPK6personPS_jjijjffijiiiiiP17curandStateXORWOW_param_3,
	.param .u32 _Z12covid_kernelPK6personPS_jjijjffijiiiiiP17curandStateXORWOW_param_4,
	.param .u32 _Z12covid_kernelPK6personPS_jjijjffijiiiiiP17curandStateXORWOW_param_5,
	.param .u32 _Z12covid_kernelPK6personPS_jjijjffijiiiiiP17curandStateXORWOW_param_6,
	.param .f32 _Z12covid_kernelPK6personPS_jjijjffijiiiiiP17curandStateXORWOW_param_7,
	.param .f32 _Z12covid_kernelPK6personPS_jjijjffijiiiiiP17curandStateXORWOW_param_8,
	.param .u32 _Z12covid_kernelPK6personPS_jjijjffijiiiiiP17curandStateXORWOW_param_9,
	.param .u32 _Z12covid_kernelPK6personPS_jjijjffijiiiiiP17curandStateXORWOW_param_10,
	.param .u32 _Z12covid_kernelPK6personPS_jjijjffijiiiiiP17curandStateXORWOW_param_11,
	.param .u32 _Z12covid_kernelPK6personPS_jjijjffijiiiiiP17curandStateXORWOW_param_12,
	.param .u32 _Z12covid_kernelPK6personPS_jjijjffijiiiiiP17curandStateXORWOW_param_13,
	.param .u32 _Z12covid_kernelPK6personPS_jjijjffijiiiiiP17curandStateXORWOW_param_14,
	.param .u32 _Z12covid_kernelPK6personPS_jjijjffijiiiiiP17curandStateXORWOW_param_15,
	.param .u64 .ptr .align 1 _Z12covid_kernelPK6personPS_jjijjffijiiiiiP17curandStateXORWOW_param_16
)
{
	.local .align 8 .b8 	__local_depot0[40];
	.reg .b64 	%SP;
	.reg .b64 	%SPL;
	.reg .pred 	%p<43>;
	.reg .b32 	%r<252>;
	.reg .b32 	%f<23>;
	.reg .b64 	%rd<47>;
	.reg .b64 	%fd<7>;

	mov.u64 	%SPL, __local_depot0;
	cvta.local.u64 	%SP, %SPL;
	ld.param.u64 	%rd13, [_Z12covid_kernelPK6personPS_jjijjffijiiiiiP17curandStateXORWOW_param_0];
	ld.param.u64 	%rd14, [_Z12covid_kernelPK6personPS_jjijjffijiiiiiP17curandStateXORWOW_param_1];
	ld.param.u32 	%r67, [_Z12covid_kernelPK6personPS_jjijjffijiiiiiP17curandStateXORWOW_param_2];
	ld.param.u32 	%r69, [_Z12covid_kernelPK6personPS_jjijjffijiiiiiP17curandStateXORWOW_param_4];
	ld.param.u32 	%r70, [_Z12covid_kernelPK6personPS_jjijjffijiiiiiP17curandStateXORWOW_param_5];
	ld.param.u32 	%r71, [_Z12covid_kernelPK6personPS_jjijjffijiiiiiP17curandStateXORWOW_param_6];
	ld.param.f32 	%f3, [_Z12covid_kernelPK6personPS_jjijjffijiiiiiP17curandStateXORWOW_param_7];
	ld.param.f32 	%f4, [_Z12covid_kernelPK6personPS_jjijjffijiiiiiP17curandStateXORWOW_param_8];
	ld.param.u32 	%r76, [_Z12covid_kernelPK6personPS_jjijjffijiiiiiP17curandStateXORWOW_param_14];
	ld.param.u64 	%rd15, [_Z12covid_kernelPK6personPS_jjijjffijiiiiiP17curandStateXORWOW_param_16];
	cvta.to.global.u64 	%rd1, %rd14;
	cvta.to.global.u64 	%rd2, %rd15;
	cvta.to.global.u64 	%rd3, %rd13;
	add.u64 	%rd16, %SP, 8;
	add.u64 	%rd4, %SPL, 8;
	st.local.u32 	[%rd4], %r76;
	mov.u64 	%rd17, $str$1;
	cvta.global.u64 	%rd18, %rd17;
	{ // callseq 0, 0
	.param .b64 param0;
	st.param.b64 	[param0], %rd18;
	.param .b64 param1;
	st.param.b64 	[param1], %rd16;
	.param .b32 retval0;
	call.uni (retval0), 
	vprintf, 
	(
	param0, 
	param1
	);
	ld.param.b32 	%r77, [retval0];
	} // callseq 0
	mov.u32 	%r79, %ctaid.x;
	mov.u32 	%r1, %ntid.x;
	mov.u32 	%r80, %tid.x;
	mad.lo.s32 	%r244, %r79, %r1, %r80;
	setp.ge.u32 	%p1, %r244, %r70;
	@%p1 bra 	$L__BB0_69;
	ld.param.u32 	%r237, [_Z12covid_kernelPK6personPS_jjijjffijiiiiiP17curandStateXORWOW_param_3];
	mul.f32 	%f1, %f3, 0f42C80000;
	mul.f32 	%f2, %f4, 0f42C80000;
	shr.u32 	%r82, %r67, 31;
	add.s32 	%r83, %r67, %r82;
	shr.s32 	%r3, %r83, 1;
	shr.u32 	%r84, %r237, 31;
	add.s32 	%r85, %r237, %r84;
	shr.s32 	%r86, %r85, 1;
	neg.s32 	%r4, %r86;
	mul.hi.s32 	%r87, %r69, 1431655766;
	shr.u32 	%r88, %r87, 31;
	add.s32 	%r89, %r87, %r88;
	mul.lo.s32 	%r90, %r89, 3;
	sub.s32 	%r5, %r69, %r90;
	add.s32 	%r6, %r5, -1;
	mov.u32 	%r91, %nctaid.x;
	mul.lo.s32 	%r7, %r1, %r91;
	mul.wide.u32 	%rd19, %r70, 24;
	add.s64 	%rd20, %rd1, %rd19;
	add.s64 	%rd5, %rd20, 20;
	mov.b32 	%r243, 0;
$L__BB0_2:
	mul.wide.s32 	%rd21, %r244, 24;
	add.s64 	%rd22, %rd3, %rd21;
	add.s64 	%rd6, %rd22, 16;
	ld.global.u32 	%r92, [%rd22+16];
	setp.ne.s32 	%p2, %r92, 1;
	add.s64 	%rd23, %rd1, %rd21;
	add.s64 	%rd7, %rd23, 12;
	@%p2 bra 	$L__BB0_16;
	neg.s32 	%r245, %r70;
	add.s64 	%rd45, %rd1, 16;
	mov.u64 	%rd46, %rd3;
$L__BB0_4:
	ld.global.u32 	%r93, [%rd46+16];
	setp.ne.s32 	%p3, %r93, 0;
	@%p3 bra 	$L__BB0_10;
	ld.global.u32 	%r94, [%rd46];
	ld.global.u32 	%r95, [%rd6+-16];
	sub.s32 	%r96, %r94, %r95;
	abs.s32 	%r97, %r96;
	setp.gt.u32 	%p4, %r97, %r71;
	@%p4 bra 	$L__BB0_10;
	ld.global.u32 	%r98, [%rd46+4];
	ld.global.u32 	%r99, [%rd6+-12];
	sub.s32 	%r100, %r98, %r99;
	abs.s32 	%r101, %r100;
	setp.gt.u32 	%p5, %r101, %r71;
	@%p5 bra 	$L__BB0_10;
	ld.global.v2.u32 	{%r102, %r103}, [%rd2];
	shr.u32 	%r104, %r103, 2;
	xor.b32  	%r105, %r104, %r103;
	ld.global.v2.u32 	{%r106, %r107}, [%rd2+8];
	ld.global.v2.u32 	{%r108, %r109}, [%rd2+16];
	st.global.v2.u32 	[%rd2+8], {%r107, %r108};
	shl.b32 	%r110, %r109, 4;
	shl.b32 	%r111, %r105, 1;
	xor.b32  	%r112, %r111, %r110;
	xor.b32  	%r113, %r112, %r105;
	xor.b32  	%r114, %r113, %r109;
	st.global.v2.u32 	[%rd2+16], {%r109, %r114};
	add.s32 	%r115, %r102, 362437;
	st.global.v2.u32 	[%rd2], {%r115, %r106};
	add.s32 	%r116, %r114, %r115;
	cvt.rn.f32.u32 	%f5, %r116;
	fma.rn.f32 	%f6, %f5, 0f2F800000, 0f2F000000;
	cvt.f64.f32 	%fd1, %f6;
	mul.f64 	%fd2, %fd1, 0d40593FFFFBCE4218;
	cvt.rn.f32.f64 	%f7, %fd2;
	add.f32 	%f8, %f7, 0f00000000;
	cvt.rzi.f32.f32 	%f9, %f8;
	cvt.rzi.s32.f32 	%r117, %f9;
	add.u64 	%rd24, %SP, 0;
	add.u64 	%rd25, %SPL, 0;
	st.local.u32 	[%rd25], %r117;
	mov.u64 	%rd26, $str;
	cvta.global.u64 	%rd27, %rd26;
	{ // callseq 1, 0
	.param .b64 param0;
	st.param.b64 	[param0], %rd27;
	.param .b64 param1;
	st.param.b64 	[param1], %rd24;
	.param .b32 retval0;
	call.uni (retval0), 
	vprintf, 
	(
	param0, 
	param1
	);
	ld.param.b32 	%r118, [retval0];
	} // callseq 1
	cvt.rn.f32.s32 	%f10, %r117;
	setp.ltu.f32 	%p6, %f1, %f10;
	@%p6 bra 	$L__BB0_9;
	mov.b32 	%r120, 1;
	st.global.u32 	[%rd45], %r120;
	st.global.u32 	[%rd45+-8], %r69;
	ld.global.v2.u32 	{%r121, %r122}, [%rd2];
	shr.u32 	%r123, %r122, 2;
	xor.b32  	%r124, %r123, %r122;
	ld.global.v2.u32 	{%r125, %r126}, [%rd2+8];
	ld.global.v2.u32 	{%r127, %r128}, [%rd2+16];
	st.global.v2.u32 	[%rd2+8], {%r126, %r127};
	shl.b32 	%r129, %r128, 4;
	shl.b32 	%r130, %r124, 1;
	xor.b32  	%r131, %r130, %r129;
	xor.b32  	%r132, %r131, %r124;
	xor.b32  	%r133, %r132, %r128;
	st.global.v2.u32 	[%rd2+16], {%r128, %r133};
	add.s32 	%r134, %r121, 362437;
	st.global.v2.u32 	[%rd2], {%r134, %r125};
	add.s32 	%r135, %r133, %r134;
	cvt.rn.f32.u32 	%f11, %r135;
	fma.rn.f32 	%f12, %f11, 0f2F800000, 0f2F000000;
	cvt.f64.f32 	%fd3, %f12;
	mul.f64 	%fd4, %fd3, 0d40593FFFFBCE4218;
	cvt.rn.f32.f64 	%f13, %fd4;
	add.f32 	%f14, %f13, 0f00000000;
	cvt.rzi.f32.f32 	%f15, %f14;
	cvt.rzi.s32.f32 	%r136, %f15;
	add.u64 	%rd28, %SP, 0;
	add.u64 	%rd29, %SPL, 0;
	st.local.u32 	[%rd29], %r136;
	mov.u64 	%rd30, $str;
	cvta.global.u64 	%rd31, %rd30;
	{ // callseq 2, 0
	.param .b64 param0;
	st.param.b64 	[param0], %rd31;
	.param .b64 param1;
	st.param.b64 	[param1], %rd28;
	.param .b32 retval0;
	call.uni (retval0), 
	vprintf, 
	(
	param0, 
	param1
	);
	ld.param.b32 	%r137, [retval0];
	} // callseq 2
	cvt.rn.f32.s32 	%f16, %r136;
	setp.ge.f32 	%p7, %f2, %f16;
	selp.u32 	%r139, 1, 0, %p7;
	st.global.u32 	[%rd45+4], %r139;
	ld.global.u32 	%r140, [%rd7];
	add.s32 	%r141, %r140, 1;
	st.global.u32 	[%rd7], %r141;
$L__BB0_9:
	ld.global.u32 	%r142, [%rd46];
	ld.global.u32 	%r143, [%rd46+4];
	ld.global.u32 	%r144, [%rd46+16];
	ld.global.u32 	%r145, [%rd45+-16];
	ld.global.u32 	%r146, [%rd45+-12];
	ld.global.u32 	%r147, [%rd45];
	st.local.v2.u32 	[%rd4], {%r76, %r142};
	st.local.v2.u32 	[%rd4+8], {%r143, %r144};
	st.local.v2.u32 	[%rd4+16], {%r145, %r146};
	st.local.u32 	[%rd4+24], %r147;
	mov.u64 	%rd32, $str$2;
	cvta.global.u64 	%rd33, %rd32;
	add.u64 	%rd34, %SP, 8;
	{ // callseq 3, 0
	.param .b64 param0;
	st.param.b64 	[param0], %rd33;
	.param .b64 param1;
	st.param.b64 	[param1], %rd34;
	.param .b32 retval0;
	call.uni (retval0), 
	vprintf, 
	(
	param0, 
	param1
	);
	ld.param.b32 	%r148, [retval0];
	} // callseq 3
$L__BB0_10:
	add.s32 	%r245, %r245, 1;
	setp.ne.s32 	%p8, %r245, 0;
	add.s64 	%rd46, %rd46, 24;
	add.s64 	%rd45, %rd45, 24;
	@%p8 bra 	$L__BB0_4;
	ld.global.u32 	%r150, [%rd6+4];
	setp.ne.s32 	%p9, %r150, 0;
	@%p9 bra 	$L__BB0_13;
	ld.global.v2.u32 	{%r151, %r152}, [%rd2];
	shr.u32 	%r153, %r152, 2;
	xor.b32  	%r154, %r153, %r152;
	ld.global.v2.u32 	{%r155, %r156}, [%rd2+8];
	ld.global.v2.u32 	{%r157, %r158}, [%rd2+16];
	st.global.v2.u32 	[%rd2+8], {%r156, %r157};
	shl.b32 	%r159, %r158, 4;
	shl.b32 	%r160, %r154, 1;
	xor.b32  	%r161, %r160, %r159;
	xor.b32  	%r162, %r161, %r154;
	xor.b32  	%r163, %r162, %r158;
	st.global.v2.u32 	[%rd2+16], {%r158, %r163};
	add.s32 	%r164, %r151, 362437;
	st.global.v2.u32 	[%rd2], {%r164, %r155};
	add.s32 	%r165, %r163, %r164;
	cvt.rn.f32.u32 	%f17, %r165;
	fma.rn.f32 	%f18, %f17, 0f2F800000, 0f2F000000;
	cvt.f64.f32 	%fd5, %f18;
	mul.f64 	%fd6, %fd5, 0d40593FFFFBCE4218;
	cvt.rn.f32.f64 	%f19, %fd6;
	add.f32 	%f20, %f19, 0f00000000;
	cvt.rzi.f32.f32 	%f21, %f20;
	cvt.rzi.s32.f32 	%r166, %f21;
	add.u64 	%rd35, %SP, 0;
	add.u64 	%rd36, %SPL, 0;
	st.local.u32 	[%rd36], %r166;
	mov.u64 	%rd37, $str;
	cvta.global.u64 	%rd38, %rd37;
	{ // callseq 4, 0
	.param .b64 param0;
	st.param.b64 	[param0], %rd38;
	.param .b64 param1;
	st.param.b64 	[param1], %rd35;
	.param .b32 retval0;
	call.uni (retval0), 
	vprintf, 
	(
	param0, 
	param1
	);
	ld.param.b32 	%r167, [retval0];
	} // callseq 4
	cvt.rn.f32.s32 	%f22, %r166;
	setp.ge.f32 	%p10, %f2, %f22;
	selp.u32 	%r169, 1, 0, %p10;
	st.global.u32 	[%rd5], %r169;
	bra.uni 	$L__BB0_14;
$L__BB0_13:
	add.s32 	%r243, %r243, 1;
$L__BB0_14:
	ld.param.u32 	%r239, [_Z12covid_kernelPK6personPS_jjijjffijiiiiiP17curandStateXORWOW_param_10];
	ld.global.u32 	%r170, [%rd6+-8];
	add.s32 	%r171, %r170, %r239;
	setp.lt.u32 	%p11, %r171, %r69;
	@%p11 bra 	$L__BB0_16;
	mov.b32 	%r172, 2;
	st.global.u32 	[%rd7+4], %r172;
$L__BB0_16:
	ld.param.u32 	%r238, [_Z12covid_kernelPK6personPS_jjijjffijiiiiiP17curandStateXORWOW_param_3];
	ld.global.u32 	%r173, [%rd6+-12];
	st.local.v2.u32 	[%rd4], {%r76, %r173};
	add.s32 	%r174, %r238, -3;
	st.local.u32 	[%rd4+8], %r174;
	mov.u64 	%rd39, $str$3;
	cvta.global.u64 	%rd40, %rd39;
	add.u64 	%rd41, %SP, 8;
	{ // callseq 5, 0
	.param .b64 param0;
	st.param.b64 	[param0], %rd40;
	.param .b64 param1;
	st.param.b64 	[param1], %rd41;
	.param .b32 retval0;
	call.uni (retval0), 
	vprintf, 
	(
	param0, 
	param1
	);
	ld.param.b32 	%r175, [retval0];
	} // callseq 5
	ld.global.u32 	%r177, [%rd6+-12];
	setp.lt.s32 	%p12, %r177, 0;
	setp.gt.u32 	%p13, %r177, %r174;
	or.pred  	%p14, %p12, %p13;
	@%p14 bra 	$L__BB0_68;
	ld.param.u32 	%r242, [_Z12covid_kernelPK6personPS_jjijjffijiiiiiP17curandStateXORWOW_param_13];
	ld.param.u32 	%r241, [_Z12covid_kernelPK6personPS_jjijjffijiiiiiP17curandStateXORWOW_param_12];
	ld.param.u32 	%r240, [_Z12covid_kernelPK6personPS_jjijjffijiiiiiP17curandStateXORWOW_param_11];
	st.local.u32 	[%rd4], %r76;
	mov.u64 	%rd42, $str$4;
	cvta.global.u64 	%rd43, %rd42;
	add.u64 	%rd44, %SP, 8;
	{ // callseq 6, 0
	.param .b64 param0;
	st.param.b64 	[param0], %rd43;
	.param .b64 param1;
	st.param.b64 	[param1], %rd44;
	.param .b32 retval0;
	call.uni (retval0), 
	vprintf, 
	(
	param0, 
	param1
	);
	ld.param.b32 	%r179, [retval0];
	} // callseq 6
	setp.gt.s32 	%p15, %r243, %r240;
	selp.b32 	%r178, %r242, %r241, %p15;
	setp.eq.s32 	%p16, %r178, 2;
	@%p16 bra 	$L__BB0_34;
	setp.ne.s32 	%p17, %r178, 0;
	@%p17 bra 	$L__BB0_68;
	ld.global.u32 	%r16, [%rd6+-16];
	ld.global.u32 	%r249, [%rd6+-12];
	mul.lo.s32 	%r227, %r249, %r16;
	sub.s32 	%r228, %r227, %r69;
	add.s32 	%r229, %r228, 1;
	mul.hi.s32 	%r230, %r229, -1840700269;
	add.s32 	%r231, %r230, %r229;
	shr.u32 	%r232, %r231, 31;
	shr.s32 	%r233, %r231, 2;
	add.s32 	%r234, %r233, %r232;
	mul.lo.s32 	%r235, %r234, 7;
	sub.s32 	%r226, %r229, %r235;
	setp.gt.s32 	%p35, %r226, 2;
	@%p35 bra 	$L__BB0_24;
	setp.eq.s32 	%p39, %r226, 0;
	@%p39 bra 	$L__BB0_28;
	setp.eq.s32 	%p40, %r226, 1;
	@%p40 bra 	$L__BB0_29;
	setp.eq.s32 	%p41, %r226, 2;
	@%p41 bra 	$L__BB0_23;
	bra.uni 	$L__BB0_32;
$L__BB0_23:
	add.s32 	%r248, %r6, %r16;
	add.s32 	%r249, %r249, -1;
	bra.uni 	$L__BB0_33;
$L__BB0_24:
	setp.eq.s32 	%p36, %r226, 3;
	@%p36 bra 	$L__BB0_30;
	setp.eq.s32 	%p37, %r226, 4;
	@%p37 bra 	$L__BB0_31;
	setp.eq.s32 	%p38, %r226, 6;
	@%p38 bra 	$L__BB0_27;
	bra.uni 	$L__BB0_32;
$L__BB0_27:
	add.s32 	%r248, %r6, %r16;
	bra.uni 	$L__BB0_33;
$L__BB0_28:
	add.s32 	%r248, %r6, %r16;
	add.s32 	%r249, %r249, -1;
	bra.uni 	$L__BB0_33;
$L__BB0_29:
	add.s32 	%r248, %r16, 1;
	add.s32 	%r249, %r249, 1;
	bra.uni 	$L__BB0_33;
$L__BB0_30:
	add.s32 	%r248, %r16, -1;
	add.s32 	%r249, %r6, %r249;
	bra.uni 	$L__BB0_33;
$L__BB0_31:
	add.s32 	%r248, %r16, -1;
	bra.uni 	$L__BB0_33;
$L__BB0_32:
	add.s32 	%r248, %r6, %r16;
	sub.s32 	%r236, %r249, %r5;
	add.s32 	%r249, %r236, 1;
$L__BB0_33:
	st.global.u32 	[%rd7+-12], %r248;
	st.global.u32 	[%rd7+-8], %r249;
	bra.uni 	$L__BB0_68;
$L__BB0_34:
	ld.global.u32 	%r32, [%rd6+-16];
	ld.global.u32 	%r251, [%rd6+-12];
	sub.s32 	%r34, %r32, %r3;
	add.s32 	%r35, %r251, %r4;
	mul.lo.s32 	%r181, %r34, %r34;
	mad.lo.s32 	%r182, %r35, %r35, %r181;
	setp.gt.u32 	%p18, %r182, 19;
	@%p18 bra 	$L__BB0_51;
	mul.lo.s32 	%r208, %r35, %r69;
	mul.hi.s32 	%r209, %r208, 715827883;
	shr.u32 	%r210, %r209, 31;
	add.s32 	%r211, %r209, %r210;
	mul.lo.s32 	%r212, %r211, 6;
	sub.s32 	%r213, %r208, %r212;
	add.s32 	%r214, %r213, %r34;
	setp.ne.s32 	%p27, %r214, 2;
	@%p27 bra 	$L__BB0_37;
	add.s32 	%r250, %r32, -30;
	add.s32 	%r251, %r251, 30;
	bra.uni 	$L__BB0_67;
$L__BB0_37:
	mul.lo.s32 	%r216, %r251, %r32;
	sub.s32 	%r217, %r216, %r69;
	add.s32 	%r218, %r217, 1;
	mul.hi.s32 	%r219, %r218, -1840700269;
	add.s32 	%r220, %r219, %r218;
	shr.u32 	%r221, %r220, 31;
	shr.s32 	%r222, %r220, 2;
	add.s32 	%r223, %r222, %r221;
	mul.lo.s32 	%r224, %r223, 7;
	sub.s32 	%r215, %r218, %r224;
	setp.gt.s32 	%p28, %r215, 2;
	@%p28 bra 	$L__BB0_42;
	setp.eq.s32 	%p32, %r215, 0;
	@%p32 bra 	$L__BB0_46;
	setp.eq.s32 	%p33, %r215, 1;
	@%p33 bra 	$L__BB0_47;
	setp.eq.s32 	%p34, %r215, 2;
	@%p34 bra 	$L__BB0_41;
	bra.uni 	$L__BB0_50;
$L__BB0_41:
	add.s32 	%r250, %r6, %r32;
	add.s32 	%r251, %r251, -1;
	bra.uni 	$L__BB0_67;
$L__BB0_42:
	setp.eq.s32 	%p29, %r215, 3;
	@%p29 bra 	$L__BB0_48;
	setp.eq.s32 	%p30, %r215, 4;
	@%p30 bra 	$L__BB0_49;
	setp.eq.s32 	%p31, %r215, 6;
	@%p31 bra 	$L__BB0_45;
	bra.uni 	$L__BB0_50;
$L__BB0_45:
	add.s32 	%r250, %r6, %r32;
	bra.uni 	$L__BB0_67;
$L__BB0_46:
	add.s32 	%r250, %r6, %r32;
	add.s32 	%r251, %r251, -1;
	bra.uni 	$L__BB0_67;
$L__BB0_47:
	add.s32 	%r250, %r32, 1;
	add.s32 	%r251, %r251, 1;
	bra.uni 	$L__BB0_67;
$L__BB0_48:
	add.s32 	%r250, %r32, -1;
	add.s32 	%r251, %r6, %r251;
	bra.uni 	$L__BB0_67;
$L__BB0_49:
	add.s32 	%r250, %r32, -1;
	bra.uni 	$L__BB0_67;
$L__BB0_50:
	add.s32 	%r250, %r6, %r32;
	sub.s32 	%r225, %r251, %r5;
	add.s32 	%r251, %r225, 1;
	bra.uni 	$L__BB0_67;
$L__BB0_51:
	mul.lo.s32 	%r183, %r35, %r69;
	mul.hi.s32 	%r184, %r183, 715827883;
	shr.u32 	%r185, %r184, 31;
	add.s32 	%r186, %r184, %r185;
	mul.lo.s32 	%r187, %r186, 6;
	sub.s32 	%r188, %r183, %r187;
	add.s32 	%r189, %r188, %r34;
	setp.ne.s32 	%p19, %r189, 2;
	@%p19 bra 	$L__BB0_53;
	add.s32 	%r250, %r6, %r3;
	add.s32 	%r201, %r34, %r69;
	mul.hi.s32 	%r202, %r201, 1431655766;
	shr.u32 	%r203, %r202, 31;
	add.s32 	%r204, %r202, %r203;
	mul.lo.s32 	%r205, %r204, 3;
	sub.s32 	%r206, %r205, %r201;
	add.s32 	%r207, %r3, %r206;
	add.s32 	%r251, %r207, 1;
	bra.uni 	$L__BB0_67;
$L__BB0_53:
	mul.lo.s32 	%r191, %r251, %r32;
	sub.s32 	%r192, %r191, %r69;
	add.s32 	%r193, %r192, 1;
	mul.hi.s32 	%r194, %r193, -1840700269;
	add.s32 	%r195, %r194, %r193;
	shr.u32 	%r196, %r195, 31;
	shr.s32 	%r197, %r195, 2;
	add.s32 	%r198, %r197, %r196;
	mul.lo.s32 	%r199, %r198, 7;
	sub.s32 	%r190, %r193, %r199;
	setp.gt.s32 	%p20, %r190, 2;
	@%p20 bra 	$L__BB0_58;
	setp.eq.s32 	%p24, %r190, 0;
	@%p24 bra 	$L__BB0_62;
	setp.eq.s32 	%p25, %r190, 1;
	@%p25 bra 	$L__BB0_63;
	setp.eq.s32 	%p26, %r190, 2;
	@%p26 bra 	$L__BB0_57;
	bra.uni 	$L__BB0_66;
$L__BB0_57:
	add.s32 	%r250, %r6, %r32;
	add.s32 	%r251, %r251, -1;
	bra.uni 	$L__BB0_67;
$L__BB0_58:
	setp.eq.s32 	%p21, %r190, 3;
	@%p21 bra 	$L__BB0_64;
	setp.eq.s32 	%p22, %r190, 4;
	@%p22 bra 	$L__BB0_65;
	setp.eq.s32 	%p23, %r190, 6;
	@%p23 bra 	$L__BB0_61;
	bra.uni 	$L__BB0_66;
$L__BB0_61:
	add.s32 	%r250, %r6, %r32;
	bra.uni 	$L__BB0_67;
$L__BB0_62:
	add.s32 	%r250, %r6, %r32;
	add.s32 	%r251, %r251, -1;
	bra.uni 	$L__BB0_67;
$L__BB0_63:
	add.s32 	%r250, %r32, 1;
	add.s32 	%r251, %r251, 1;
	bra.uni 	$L__BB0_67;
$L__BB0_64:
	add.s32 	%r250, %r32, -1;
	add.s32 	%r251, %r6, %r251;
	bra.uni 	$L__BB0_67;
$L__BB0_65:
	add.s32 	%r250, %r32, -1;
	bra.uni 	$L__BB0_67;
$L__BB0_66:
	add.s32 	%r250, %r6, %r32;
	sub.s32 	%r200, %r251, %r5;
	add.s32 	%r251, %r200, 1;
$L__BB0_67:
	st.global.u32 	[%rd7+-12], %r250;
	st.global.u32 	[%rd7+-8], %r251;
$L__BB0_68:
	add.s32 	%r244, %r244, %r7;
	setp.lt.u32 	%p42, %r244, %r70;
	@%p42 bra 	$L__BB0_2;
$L__BB0_69:
	ret;

}
	// .globl	_Z12setup_kernelP17curandStateXORWOW
.visible .entry _Z12setup_kernelP17curandStateXORWOW(
	.param .u64 .ptr .align 1 _Z12setup_kernelP17curandStateXORWOW_param_0
)
{
	.reg .pred 	%p<24>;
	.reg .b32 	%r<406>;
	.reg .b64 	%rd<18>;

	ld.param.u64 	%rd8, [_Z12setup_kernelP17curandStateXORWOW_param_0];
	cvta.to.global.u64 	%rd9, %rd8;
	mov.u32 	%r182, %tid.x;
	mov.u32 	%r183, %ntid.x;
	mov.u32 	%r184, %ctaid.x;
	mad.lo.s32 	%r185, %r183, %r184, %r182;
	cvt.s64.s32 	%rd17, %r185;
	mul.wide.s32 	%rd10, %r185, 48;
	add.s64 	%rd2, %rd9, %rd10;
	mov.b32 	%r186, 1593684748;
	mov.b32 	%r187, 832094735;
	st.global.v2.u32 	[%rd2], {%r187, %r186};
	mov.b32 	%r188, -123459836;
	mov.b32 	%r189, 1111207954;
	st.global.v2.u32 	[%rd2+8], {%r189, %r188};
	mov.b32 	%r190, 1476011280;
	mov.b32 	%r191, -589760388;
	st.global.v2.u32 	[%rd2+16], {%r191, %r190};
	setp.eq.s32 	%p1, %r185, 0;
	@%p1 bra 	$L__BB1_42;
	mov.b32 	%r312, 0;
	mov.u64 	%rd12, precalc_xorwow_matrix;
$L__BB1_2:
	and.b64  	%rd4, %rd17, 3;
	setp.eq.s64 	%p2, %rd4, 0;
	@%p2 bra 	$L__BB1_41;
	mul.wide.u32 	%rd11, %r312, 3200;
	add.s64 	%rd5, %rd12, %rd11;
	cvt.u32.u64 	%r2, %rd4;
	mov.b32 	%r313, 0;
$L__BB1_4:
	mov.b32 	%r326, 0;
	mov.u32 	%r327, %r326;
	mov.u32 	%r328, %r326;
	mov.u32 	%r329, %r326;
	mov.u32 	%r330, %r326;
	mov.u32 	%r319, %r326;
$L__BB1_5:
	mul.wide.u32 	%rd13, %r319, 4;
	add.s64 	%rd14, %rd2, %rd13;
	ld.global.u32 	%r10, [%rd14+4];
	shl.b32 	%r11, %r319, 5;
	mov.b32 	%r325, 0;
$L__BB1_6:
	.pragma "nounroll";
	shr.u32 	%r196, %r10, %r325;
	and.b32  	%r197, %r196, 1;
	setp.eq.b32 	%p3, %r197, 1;
	not.pred 	%p4, %p3;
	add.s32 	%r198, %r11, %r325;
	mul.lo.s32 	%r199, %r198, 5;
	mul.wide.u32 	%rd15, %r199, 4;
	add.s64 	%rd6, %rd5, %rd15;
	@%p4 bra 	$L__BB1_8;
	ld.global.u32 	%r200, [%rd6];
	xor.b32  	%r330, %r330, %r200;
	ld.global.u32 	%r201, [%rd6+4];
	xor.b32  	%r329, %r329, %r201;
	ld.global.u32 	%r202, [%rd6+8];
	xor.b32  	%r328, %r328, %r202;
	ld.global.u32 	%r203, [%rd6+12];
	xor.b32  	%r327, %r327, %r203;
	ld.global.u32 	%r204, [%rd6+16];
	xor.b32  	%r326, %r326, %r204;
$L__BB1_8:
	and.b32  	%r206, %r196, 2;
	setp.eq.s32 	%p5, %r206, 0;
	@%p5 bra 	$L__BB1_10;
	ld.global.u32 	%r207, [%rd6+20];
	xor.b32  	%r330, %r330, %r207;
	ld.global.u32 	%r208, [%rd6+24];
	xor.b32  	%r329, %r329, %r208;
	ld.global.u32 	%r209, [%rd6+28];
	xor.b32  	%r328, %r328, %r209;
	ld.global.u32 	%r210, [%rd6+32];
	xor.b32  	%r327, %r327, %r210;
	ld.global.u32 	%r211, [%rd6+36];
	xor.b32  	%r326, %r326, %r211;
$L__BB1_10:
	and.b32  	%r213, %r196, 4;
	setp.eq.s32 	%p6, %r213, 0;
	@%p6 bra 	$L__BB1_12;
	ld.global.u32 	%r214, [%rd6+40];
	xor.b32  	%r330, %r330, %r214;
	ld.global.u32 	%r215, [%rd6+44];
	xor.b32  	%r329, %r329, %r215;
	ld.global.u32 	%r216, [%rd6+48];
	xor.b32  	%r328, %r328, %r216;
	ld.global.u32 	%r217, [%rd6+52];
	xor.b32  	%r327, %r327, %r217;
	ld.global.u32 	%r218, [%rd6+56];
	xor.b32  	%r326, %r326, %r218;
$L__BB1_12:
	and.b32  	%r220, %r196, 8;
	setp.eq.s32 	%p7, %r220, 0;
	@%p7 bra 	$L__BB1_14;
	ld.global.u32 	%r221, [%rd6+60];
	xor.b32  	%r330, %r330, %r221;
	ld.global.u32 	%r222, [%rd6+64];
	xor.b32  	%r329, %r329, %r222;
	ld.global.u32 	%r223, [%rd6+68];
	xor.b32  	%r328, %r328, %r223;
	ld.global.u32 	%r224, [%rd6+72];
	xor.b32  	%r327, %r327, %r224;
	ld.global.u32 	%r225, [%rd6+76];
	xor.b32  	%r326, %r326, %r225;
$L__BB1_14:
	and.b32  	%r227, %r196, 16;
	setp.eq.s32 	%p8, %r227, 0;
	@%p8 bra 	$L__BB1_16;
	ld.global.u32 	%r228, [%rd6+80];
	xor.b32  	%r330, %r330, %r228;
	ld.global.u32 	%r229, [%rd6+84];
	xor.b32  	%r329, %r329, %r229;
	ld.global.u32 	%r230, [%rd6+88];
	xor.b32  	%r328, %r328, %r230;
	ld.global.u32 	%r231, [%rd6+92];
	xor.b32  	%r327, %r327, %r231;
	ld.global.u32 	%r232, [%rd6+96];
	xor.b32  	%r326, %r326, %r232;
$L__BB1_16:
	and.b32  	%r234, %r196, 32;
	setp.eq.s32 	%p9, %r234, 0;
	@%p9 bra 	$L__BB1_18;
	ld.global.u32 	%r235, [%rd6+100];
	xor.b32  	%r330, %r330, %r235;
	ld.global.u32 	%r236, [%rd6+104];
	xor.b32  	%r329, %r329, %r236;
	ld.global.u32 	%r237, [%rd6+108];
	xor.b32  	%r328, %r328, %r237;
	ld.global.u32 	%r238, [%rd6+112];
	xor.b32  	%r327, %r327, %r238;
	ld.global.u32 	%r239, [%rd6+116];
	xor.b32  	%r326, %r326, %r239;
$L__BB1_18:
	and.b32  	%r241, %r196, 64;
	setp.eq.s32 	%p10, %r241, 0;
	@%p10 bra 	$L__BB1_20;
	ld.global.u32 	%r242, [%rd6+120];
	xor.b32  	%r330, %r330, %r242;
	ld.global.u32 	%r243, [%rd6+124];
	xor.b32  	%r329, %r329, %r243;
	ld.global.u32 	%r244, [%rd6+128];
	xor.b32  	%r328, %r328, %r244;
	ld.global.u32 	%r245, [%rd6+132];
	xor.b32  	%r327, %r327, %r245;
	ld.global.u32 	%r246, [%rd6+136];
	xor.b32  	%r326, %r326, %r246;
$L__BB1_20:
	and.b32  	%r248, %r196, 128;
	setp.eq.s32 	%p11, %r248, 0;
	@%p11 bra 	$L__BB1_22;
	ld.global.u32 	%r249, [%rd6+140];
	xor.b32  	%r330, %r330, %r249;
	ld.global.u32 	%r250, [%rd6+144];
	xor.b32  	%r329, %r329, %r250;
	ld.global.u32 	%r251, [%rd6+148];
	xor.b32  	%r328, %r328, %r251;
	ld.global.u32 	%r252, [%rd6+152];
	xor.b32  	%r327, %r327, %r252;
	ld.global.u32 	%r253, [%rd6+156];
	xor.b32  	%r326, %r326, %r253;
$L__BB1_22:
	and.b32  	%r255, %r196, 256;
	setp.eq.s32 	%p12, %r255, 0;
	@%p12 bra 	$L__BB1_24;
	ld.global.u32 	%r256, [%rd6+160];
	xor.b32  	%r330, %r330, %r256;
	ld.global.u32 	%r257, [%rd6+164];
	xor.b32  	%r329, %r329, %r257;
	ld.global.u32 	%r258, [%rd6+168];
	xor.b32  	%r328, %r328, %r258;
	ld.global.u32 	%r259, [%rd6+172];
	xor.b32  	%r327, %r327, %r259;
	ld.global.u32 	%r260, [%rd6+176];
	xor.b32  	%r326, %r326, %r260;
$L__BB1_24:
	and.b32  	%r262, %r196, 512;
	setp.eq.s32 	%p13, %r262, 0;
	@%p13 bra 	$L__BB1_26;
	ld.global.u32 	%r263, [%rd6+180];
	xor.b32  	%r330, %r330, %r263;
	ld.global.u32 	%r264, [%rd6+184];
	xor.b32  	%r329, %r329, %r264;
	ld.global.u32 	%r265, [%rd6+188];
	xor.b32  	%r328, %r328, %r265;
	ld.global.u32 	%r266, [%rd6+192];
	xor.b32  	%r327, %r327, %r266;
	ld.global.u32 	%r267, [%rd6+196];
	xor.b32  	%r326, %r326, %r267;
$L__BB1_26:
	and.b32  	%r269, %r196, 1024;
	setp.eq.s32 	%p14, %r269, 0;
	@%p14 bra 	$L__BB1_28;
	ld.global.u32 	%r270, [%rd6+200];
	xor.b32  	%r330, %r330, %r270;
	ld.global.u32 	%r271, [%rd6+204];
	xor.b32  	%r329, %r329, %r271;
	ld.global.u32 	%r272, [%rd6+208];
	xor.b32  	%r328, %r328, %r272;
	ld.global.u32 	%r273, [%rd6+212];
	xor.b32  	%r327, %r327, %r273;
	ld.global.u32 	%r274, [%rd6+216];
	xor.b32  	%r326, %r326, %r274;
$L__BB1_28:
	and.b32  	%r276, %r196, 2048;
	setp.eq.s32 	%p15, %r276, 0;
	@%p15 bra 	$L__BB1_30;
	ld.global.u32 	%r277, [%rd6+220];
	xor.b32  	%r330, %r330, %r277;
	ld.global.u32 	%r278, [%rd6+224];
	xor.b32  	%r329, %r329, %r278;
	ld.global.u32 	%r279, [%rd6+228];
	xor.b32  	%r328, %r328, %r279;
	ld.global.u32 	%r280, [%rd6+232];
	xor.b32  	%r327, %r327, %r280;
	ld.global.u32 	%r281, [%rd6+236];
	xor.b32  	%r326, %r326, %r281;
$L__BB1_30:
	and.b32  	%r283, %r196, 4096;
	setp.eq.s32 	%p16, %r283, 0;
	@%p16 bra 	$L__BB1_32;
	ld.global.u32 	%r284, [%rd6+240];
	xor.b32  	%r330, %r330, %r284;
	ld.global.u32 	%r285, [%rd6+244];
	xor.b32  	%r329, %r329, %r285;
	ld.global.u32 	%r286, [%rd6+248];
	xor.b32  	%r328, %r328, %r286;
	ld.global.u32 	%r287, [%rd6+252];
	xor.b32  	%r327, %r327, %r287;
	ld.global.u32 	%r288, [%rd6+256];
	xor.b32  	%r326, %r326, %r288;
$L__BB1_32:
	and.b32  	%r290, %r196, 8192;
	setp.eq.s32 	%p17, %r290, 0;
	@%p17 bra 	$L__BB1_34;
	ld.global.u32 	%r291, [%rd6+260];
	xor.b32  	%r330, %r330, %r291;
	ld.global.u32 	%r292, [%rd6+264];
	xor.b32  	%r329, %r329, %r292;
	ld.global.u32 	%r293, [%rd6+268];
	xor.b32  	%r328, %r328, %r293;
	ld.global.u32 	%r294, [%rd6+272];
	xor.b32  	%r327, %r327, %r294;
	ld.global.u32 	%r295, [%rd6+276];
	xor.b32  	%r326, %r326, %r295;
$L__BB1_34:
	and.b32  	%r297, %r196, 16384;
	setp.eq.s32 	%p18, %r297, 0;
	@%p18 bra 	$L__BB1_36;
	ld.global.u32 	%r298, [%rd6+280];
	xor.b32  	%r330, %r330, %r298;
	ld.global.u32 	%r299, [%rd6+284];
	xor.b32  	%r329, %r329, %r299;
	ld.global.u32 	%r300, [%rd6+288];
	xor.b32  	%r328, %r328, %r300;
	ld.global.u32 	%r301, [%rd6+292];
	xor.b32  	%r327, %r327, %r301;
	ld.global.u32 	%r302, [%rd6+296];
	xor.b32  	%r326, %r326, %r302;
$L__BB1_36:
	and.b32  	%r304, %r196, 32768;
	setp.eq.s32 	%p19, %r304, 0;
	@%p19 bra 	$L__BB1_38;
	ld.global.u32 	%r305, [%rd6+300];
	xor.b32  	%r330, %r330, %r305;
	ld.global.u32 	%r306, [%rd6+304];
	xor.b32  	%r329, %r329, %r306;
	ld.global.u32 	%r307, [%rd6+308];
	xor.b32  	%r328, %r328, %r307;
	ld.global.u32 	%r308, [%rd6+312];
	xor.b32  	%r327, %r327, %r308;
	ld.global.u32 	%r309, [%rd6+316];
	xor.b32  	%r326, %r326, %r309;
$L__BB1_38:
	add.s32 	%r325, %r325, 16;
	setp.ne.s32 	%p20, %r325, 32;
	@%p20 bra 	$L__BB1_6;
	mad.lo.s32 	%r310, %r319, -31, %r11;
	add.s32 	%r319, %r310, 1;
	setp.ne.s32 	%p21, %r319, 5;
	@%p21 bra 	$L__BB1_5;
	st.global.u32 	[%rd2+4], %r330;
	st.global.u32 	[%rd2+8], %r329;
	st.global.u32 	[%rd2+12], %r328;
	st.global.u32 	[%rd2+16], %r327;
	st.global.u32 	[%rd2+20], %r326;
	add.s32 	%r313, %r313, 1;
	setp.lt.u32 	%p22, %r313, %r2;
	@%p22 bra 	$L__BB1_4;
$L__BB1_41:
	shr.u64 	%rd7, %rd17, 2;
	add.s32 	%r312, %r312, 1;
	setp.gt.u64 	%p23, %rd17, 3;
	mov.u64 	%rd17, %rd7;
	@%p23 bra 	$L__BB1_2;
$L__BB1_42:
	mov.b32 	%r311, 0;
	st.global.v2.u32 	[%rd2+24], {%r311, %r311};
	st.global.u32 	[%rd2+32], %r311;
	mov.b64 	%rd16, 0;
	st.global.u64 	[%rd2+40], %rd16;
	ret;

}


// ===== COMPILED SASS (sm_100) =====

	.target	sm_100

	.elftype	@"ET_EXEC"


//--------------------- .note.nv.tkinfo           --------------------------
	.section	.note.nv.tkinfo,"",@"SHT_NOTE"
	.sectionflags	@"SHF_NOTE_NV_TKINFO"
	.tkinfo
        /*0018*/ 	.word	0x00000002
        /*0030*/ 	.string	""
        /*0030*/ 	.string	"ptxas"
        /*0030*/ 	.string	"Cuda compilation tools, release 13.0, V13.0.88"
        /*0030*/ 	.string	"Build cuda_13.0.r13.0/compiler.36424714_0"
        /*0030*/ 	.string	"-arch sm_100 -m 64 "



//--------------------- .note.nv.cuinfo           --------------------------
	.section	.note.nv.cuinfo,"",@"SHT_NOTE"
	.sectionflags	@"SHF_NOTE_NV_CUINFO"
        /*0018*/ 	.short	0x0002
        /*001a*/ 	.short	0x0064
        /*001c*/ 	.short	0x0082
	.zero		2


//--------------------- .nv.info                  --------------------------
	.section	.nv.info,"",@"SHT_CUDA_INFO"
	.align	4


	//----- nvinfo : EIATTR_REGCOUNT
	.align		4
        /*0000*/ 	.byte	0x04, 0x2f
        /*0002*/ 	.short	(.L_15 - .L_14)
	.align		4
.L_14:
        /*0004*/ 	.word	index@(_Z12covid_kernelPK6personPS_jjijjffijiiiiiP17curandStateXORWOW)
        /*0008*/ 	.word	0x00000028


	//----- nvinfo : EIATTR_FRAME_SIZE
	.align		4
.L_15:
        /*000c*/ 	.byte	0x04, 0x11
        /*000e*/ 	.short	(.L_17 - .L_16)
	.align		4
.L_16:
        /*0010*/ 	.word	index@(_Z12covid_kernelPK6personPS_jjijjffijiiiiiP17curandStateXORWOW)
        /*0014*/ 	.word	0x00000028


	//----- nvinfo : EIATTR_REGCOUNT
	.align		4
.L_17:
        /*0018*/ 	.byte	0x04, 0x2f
        /*001a*/ 	.short	(.L_19 - .L_18)
	.align		4
.L_18:
        /*001c*/ 	.word	index@(_Z12setup_kernelP17curandStateXORWOW)
        /*0020*/ 	.word	0x0000001f


	//----- nvinfo : EIATTR_FRAME_SIZE
	.align		4
.L_19:
        /*0024*/ 	.byte	0x04, 0x11
        /*0026*/ 	.short	(.L_21 - .L_20)
	.align		4
.L_20:
        /*0028*/ 	.word	index@(_Z12setup_kernelP17curandStateXORWOW)
        /*002c*/ 	.word	0x00000000


	//----- nvinfo : EIATTR_MIN_STACK_SIZE
	.align		4
.L_21:
        /*0030*/ 	.byte	0x04, 0x12
        /*0032*/ 	.short	(.L_23 - .L_22)
	.align		4
.L_22:
        /*0034*/ 	.word	index@(_Z12setup_kernelP17curandStateXORWOW)
        /*0038*/ 	.word	0x00000000


	//----- nvinfo : EIATTR_MIN_STACK_SIZE
	.align		4
.L_23:
        /*003c*/ 	.byte	0x04, 0x12
        /*003e*/ 	.short	(.L_25 - .L_24)
	.align		4
.L_24:
        /*0040*/ 	.word	index@(_Z12covid_kernelPK6personPS_jjijjffijiiiiiP17curandStateXORWOW)
        /*0044*/ 	.word	0x00000028
.L_25:


//--------------------- .nv.compat                --------------------------
	.section	.nv.compat,"",@"SHT_CUDA_COMPAT_INFO"
	.align	4
        /*0000*/ 	.byte	0x02, 0x09, 0x00, 0x00, 0x02, 0x02, 0x01, 0x00, 0x02, 0x05, 0x05, 0x00, 0x03, 0x07, 0x01, 0x01
        /*0010*/ 	.byte	0x02, 0x03, 0x00, 0x00, 0x02, 0x06, 0x01, 0x00, 0x04, 0x0b, 0x08, 0x00, 0x01, 0x00, 0x00, 0x00
        /*0020*/ 	.byte	0x00, 0x00, 0x00, 0x00


//--------------------- .nv.info._Z12setup_kernelP17curandStateXORWOW --------------------------
	.section	.nv.info._Z12setup_kernelP17curandStateXORWOW,"",@"SHT_CUDA_INFO"
	.sectionflags	@""
	.align	4


	//----- nvinfo : EIATTR_CUDA_API_VERSION
	.align		4
        /*0000*/ 	.byte	0x04, 0x37
        /*0002*/ 	.short	(.L_27 - .L_26)
.L_26:
        /*0004*/ 	.word	0x00000082


	//----- nvinfo : EIATTR_KPARAM_INFO
	.align		4
.L_27:
        /*0008*/ 	.byte	0x04, 0x17
        /*000a*/ 	.short	(.L_29 - .L_28)
.L_28:
        /*000c*/ 	.word	0x00000000
        /*0010*/ 	.short	0x0000
        /*0012*/ 	.short	0x0000
        /*0014*/ 	.byte	0x00, 0xf5, 0x21, 0x00


	//----- nvinfo : EIATTR_SPARSE_MMA_MASK
	.align		4
.L_29:
        /*0018*/ 	.byte	0x03, 0x50
        /*001a*/ 	.short	0x0000


	//----- nvinfo : EIATTR_MAXREG_COUNT
	.align		4
        /*001c*/ 	.byte	0x03, 0x1b
        /*001e*/ 	.short	0x00ff


	//----- nvinfo : EIATTR_MERCURY_ISA_VERSION
	.align		4
        /*0020*/ 	.byte	0x03, 0x5f
        /*0022*/ 	.short	0x0101


	//----- nvinfo : EIATTR_VRC_CTA_INIT_COUNT
	.align		4
        /*0024*/ 	.byte	0x02, 0x4a
	.zero		1
	.zero		1


	//----- nvinfo : EIATTR_EXIT_INSTR_OFFSETS
	.align		4
        /*0028*/ 	.byte	0x04, 0x1c
        /*002a*/ 	.short	(.L_31 - .L_30)


	//   ....[0]....
.L_30:
        /*002c*/ 	.word	0x00000e80


	//----- nvinfo : EIATTR_CRS_STACK_SIZE
	.align		4
.L_31:
        /*0030*/ 	.byte	0x04, 0x1e
        /*0032*/ 	.short	(.L_33 - .L_32)
.L_32:
        /*0034*/ 	.word	0x00000000


	//----- nvinfo : EIATTR_CBANK_PARAM_SIZE
	.align		4
.L_33:
        /*0038*/ 	.byte	0x03, 0x19
        /*003a*/ 	.short	0x0008


	//----- nvinfo : EIATTR_PARAM_CBANK
	.align		4
        /*003c*/ 	.byte	0x04, 0x0a
        /*003e*/ 	.short	(.L_35 - .L_34)
	.align		4
.L_34:
        /*0040*/ 	.word	index@(.nv.constant0._Z12setup_kernelP17curandStateXORWOW)
        /*0044*/ 	.short	0x0380
        /*0046*/ 	.short	0x0008


	//----- nvinfo : EIATTR_SW_WAR
	.align		4
.L_35:
        /*0048*/ 	.byte	0x04, 0x36
        /*004a*/ 	.short	(.L_37 - .L_36)
.L_36:
        /*004c*/ 	.word	0x00000008
.L_37:


//--------------------- .nv.info._Z12covid_kernelPK6personPS_jjijjffijiiiiiP17curandStateXORWOW --------------------------
	.section	.nv.info._Z12covid_kernelPK6personPS_jjijjffijiiiiiP17curandStateXORWOW,"",@"SHT_CUDA_INFO"
	.sectionflags	@""
	.align	4


	//----- nvinfo : EIATTR_CUDA_API_VERSION
	.align		4
        /*0000*/ 	.byte	0x04, 0x37
        /*0002*/ 	.short	(.L_39 - .L_38)
.L_38:
        /*0004*/ 	.word	0x00000082


	//----- nvinfo : EIATTR_KPARAM_INFO
	.align		4
.L_39:
        /*0008*/ 	.byte	0x04, 0x17
        /*000a*/ 	.short	(.L_41 - .L_40)
.L_40:
        /*000c*/ 	.word	0x00000000
        /*0010*/ 	.short	0x0010
        /*0012*/ 	.short	0x0048
        /*0014*/ 	.byte	0x00, 0xf5, 0x21, 0x00


	//----- nvinfo : EIATTR_KPARAM_INFO
	.align		4
.L_41:
        /*0018*/ 	.byte	0x04, 0x17
        /*001a*/ 	.short	(.L_43 - .L_42)
.L_42:
        /*001c*/ 	.word	0x00000000
        /*0020*/ 	.short	0x000f
        /*0022*/ 	.short	0x0044
        /*0024*/ 	.byte	0x00, 0xf0, 0x11, 0x00


	//----- nvinfo : EIATTR_KPARAM_INFO
	.align		4
.L_43:
        /*0028*/ 	.byte	0x04, 0x17
        /*002a*/ 	.short	(.L_45 - .L_44)
.L_44:
        /*002c*/ 	.word	0x00000000
        /*0030*/ 	.short	0x000e
        /*0032*/ 	.short	0x0040
        /*0034*/ 	.byte	0x00, 0xf0, 0x11, 0x00


	//----- nvinfo : EIATTR_KPARAM_INFO
	.align		4
.L_45:
        /*0038*/ 	.byte	0x04, 0x17
        /*003a*/ 	.short	(.L_47 - .L_46)
.L_46:
        /*003c*/ 	.word	0x00000000
        /*0040*/ 	.short	0x000d
        /*0042*/ 	.short	0x003c
        /*0044*/ 	.byte	0x00, 0xf0, 0x11, 0x00


	//----- nvinfo : EIATTR_KPARAM_INFO
	.align		4
.L_47:
        /*0048*/ 	.byte	0x04, 0x17
        /*004a*/ 	.short	(.L_49 - .L_48)
.L_48:
        /*004c*/ 	.word	0x00000000
        /*0050*/ 	.short	0x000c
        /*0052*/ 	.short	0x0038
        /*0054*/ 	.byte	0x00, 0xf0, 0x11, 0x00


	//----- nvinfo : EIATTR_KPARAM_INFO
	.align		4
.L_49:
        /*0058*/ 	.byte	0x04, 0x17
        /*005a*/ 	.short	(.L_51 - .L_50)
.L_50:
        /*005c*/ 	.word	0x00000000
        /*0060*/ 	.short	0x000b
        /*0062*/ 	.short	0x0034
        /*0064*/ 	.byte	0x00, 0xf0, 0x11, 0x00


	//----- nvinfo : EIATTR_KPARAM_INFO
	.align		4
.L_51:
        /*0068*/ 	.byte	0x04, 0x17
        /*006a*/ 	.short	(.L_53 - .L_52)
.L_52:
        /*006c*/ 	.word	0x00000000
        /*0070*/ 	.short	0x000a
        /*0072*/ 	.short	0x0030
        /*0074*/ 	.byte	0x00, 0xf0, 0x11, 0x00


	//----- nvinfo : EIATTR_KPARAM_INFO
	.align		4
.L_53:
        /*0078*/ 	.byte	0x04, 0x17
        /*007a*/ 	.short	(.L_55 - .L_54)
.L_54:
        /*007c*/ 	.word	0x00000000
        /*0080*/ 	.short	0x0009
        /*0082*/ 	.short	0x002c
        /*0084*/ 	.byte	0x00, 0xf0, 0x11, 0x00


	//----- nvinfo : EIATTR_KPARAM_INFO
	.align		4
.L_55:
        /*0088*/ 	.byte	0x04, 0x17
        /*008a*/ 	.short	(.L_57 - .L_56)
.L_56:
        /*008c*/ 	.word	0x00000000
        /*0090*/ 	.short	0x0008
        /*0092*/ 	.short	0x0028
        /*0094*/ 	.byte	0x00, 0xf0, 0x11, 0x00


	//----- nvinfo : EIATTR_KPARAM_INFO
	.align		4
.L_57:
        /*0098*/ 	.byte	0x04, 0x17
        /*009a*/ 	.short	(.L_59 - .L_58)
.L_58:
        /*009c*/ 	.word	0x00000000
        /*00a0*/ 	.short	0x0007
        /*00a2*/ 	.short	0x0024
        /*00a4*/ 	.byte	0x00, 0xf0, 0x11, 0x00


	//----- nvinfo : EIATTR_KPARAM_INFO
	.align		4
.L_59:
        /*00a8*/ 	.byte	0x04, 0x17
        /*00aa*/ 	.short	(.L_61 - .L_60)
.L_60:
        /*00ac*/ 	.word	0x00000000
        /*00b0*/ 	.short	0x0006
        /*00b2*/ 	.short	0x0020
        /*00b4*/ 	.byte	0x00, 0xf0, 0x11, 0x00


	//----- nvinfo : EIATTR_KPARAM_INFO
	.align		4
.L_61:
        /*00b8*/ 	.byte	0x04, 0x17
        /*00ba*/ 	.short	(.L_63 - .L_62)
.L_62:
        /*00bc*/ 	.word	0x00000000
        /*00c0*/ 	.short	0x0005
        /*00c2*/ 	.short	0x001c
        /*00c4*/ 	.byte	0x00, 0xf0, 0x11, 0x00


	//----- nvinfo : EIATTR_KPARAM_INFO
	.align		4
.L_63:
        /*00c8*/ 	.byte	0x04, 0x17
        /*00ca*/ 	.short	(.L_65 - .L_64)
.L_64:
        /*00cc*/ 	.word	0x00000000
        /*00d0*/ 	.short	0x0004
        /*00d2*/ 	.short	0x0018
        /*00d4*/ 	.byte	0x00, 0xf0, 0x11, 0x00


	//----- nvinfo : EIATTR_KPARAM_INFO
	.align		4
.L_65:
        /*00d8*/ 	.byte	0x04, 0x17
        /*00da*/ 	.short	(.L_67 - .L_66)
.L_66:
        /*00dc*/ 	.word	0x00000000
        /*00e0*/ 	.short	0x0003
        /*00e2*/ 	.short	0x0014
        /*00e4*/ 	.byte	0x00, 0xf0, 0x11, 0x00


	//----- nvinfo : EIATTR_KPARAM_INFO
	.align		4
.L_67:
        /*00e8*/ 	.byte	0x04, 0x17
        /*00ea*/ 	.short	(.L_69 - .L_68)
.L_68:
        /*00ec*/ 	.word	0x00000000
        /*00f0*/ 	.short	0x0002
        /*00f2*/ 	.short	0x0010
        /*00f4*/ 	.byte	0x00, 0xf0, 0x11, 0x00


	//----- nvinfo : EIATTR_KPARAM_INFO
	.align		4
.L_69:
        /*00f8*/ 	.byte	0x04, 0x17
        /*00fa*/ 	.short	(.L_71 - .L_70)
.L_70:
        /*00fc*/ 	.word	0x00000000
        /*0100*/ 	.short	0x0001
        /*0102*/ 	.short	0x0008
        /*0104*/ 	.byte	0x00, 0xf5, 0x21, 0x00


	//----- nvinfo : EIATTR_KPARAM_INFO
	.align		4
.L_71:
        /*0108*/ 	.byte	0x04, 0x17
        /*010a*/ 	.short	(.L_73 - .L_72)
.L_72:
        /*010c*/ 	.word	0x00000000
        /*0110*/ 	.short	0x0000
        /*0112*/ 	.short	0x0000
        /*0114*/ 	.byte	0x00, 0xf5, 0x21, 0x00


	//----- nvinfo : EIATTR_SPARSE_MMA_MASK
	.align		4
.L_73:
        /*0118*/ 	.byte	0x03, 0x50
        /*011a*/ 	.short	0x0000


	//----- nvinfo : EIATTR_MAXREG_COUNT
	.align		4
        /*011c*/ 	.byte	0x03, 0x1b
        /*011e*/ 	.short	0x00ff


	//----- nvinfo : EIATTR_EXTERNS
	.align		4
        /*0120*/ 	.byte	0x04, 0x0f
        /*0122*/ 	.short	(.L_75 - .L_74)


	//   ....[0]....
	.align		4
.L_74:
        /*0124*/ 	.word	index@(vprintf)


	//----- nvinfo : EIATTR_MERCURY_ISA_VERSION
	.align		4
.L_75:
        /*0128*/ 	.byte	0x03, 0x5f
        /*012a*/ 	.short	0x0101


	//----- nvinfo : EIATTR_VRC_CTA_INIT_COUNT
	.align		4
        /*012c*/ 	.byte	0x02, 0x4a
	.zero		1
	.zero		1


	//----- nvinfo : EIATTR_SYSCALL_OFFSETS
	.align		4
        /*0130*/ 	.byte	0x04, 0x46
        /*0132*/ 	.short	(.L_77 - .L_76)


	//   ....[0]....
.L_76:
        /*0134*/ 	.word	0x00000100


	//   ....[1]....
        /*0138*/ 	.word	0x00000820


	//   ....[2]....
        /*013c*/ 	.word	0x00000ba0


	//   ....[3]....
        /*0140*/ 	.word	0x00000e50


	//   ....[4]....
        /*0144*/ 	.word	0x00001220


	//   ....[5]....
        /*0148*/ 	.word	0x000014b0


	//   ....[6]....
        /*014c*/ 	.word	0x000015f0


	//----- nvinfo : EIATTR_EXIT_INSTR_OFFSETS
	.align		4
.L_77:
        /*0150*/ 	.byte	0x04, 0x1c
        /*0152*/ 	.short	(.L_79 - .L_78)


	//   ....[0]....
.L_78:
        /*0154*/ 	.word	0x00000170


	//   ....[1]....
        /*0158*/ 	.word	0x00002240


	//----- nvinfo : EIATTR_INDIRECT_BRANCH_TARGETS
	.align		4
.L_79:
        /*015c*/ 	.byte	0x04, 0x34
        /*015e*/ 	.short	(.L_81 - .L_80)


	//   ....[0]....
.L_80:
        /*0160*/ 	.word	.L_x_38@srel
        /*0164*/ 	.short	0x0
        /*0166*/ 	.short	0x0
        /*0168*/ 	.word	0x4
        /*016c*/ 	.word	.L_x_39@srel
        /*0170*/ 	.word	.L_x_40@srel
        /*0174*/ 	.word	.L_x_41@srel
        /*0178*/ 	.word	.L_x_42@srel


	//   ....[1]....
        /* <DEDUP_REMOVED lines=8> */
        /*0198*/ 	.word	.L_x_42@srel


	//   ....[2]....
        /* <DEDUP_REMOVED lines=8> */


	//   ....[3]....
        /* <DEDUP_REMOVED lines=9> */


	//   ....[4]....
        /* <DEDUP_REMOVED lines=8> */


	//   ....[5]....
        /* <DEDUP_REMOVED lines=9> */


	//----- nvinfo : EIATTR_CRS_STACK_SIZE
	.align		4
.L_81:
        /*0214*/ 	.byte	0x04, 0x1e
        /*0216*/ 	.short	(.L_83 - .L_82)
.L_82:
        /*0218*/ 	.word	0x00000000


	//----- nvinfo : EIATTR_CBANK_PARAM_SIZE
	.align		4
.L_83:
        /*021c*/ 	.byte	0x03, 0x19
        /*021e*/ 	.short	0x0050


	//----- nvinfo : EIATTR_PARAM_CBANK
	.align		4
        /*0220*/ 	.byte	0x04, 0x0a
        /*0222*/ 	.short	(.L_85 - .L_84)
	.align		4
.L_84:
        /*0224*/ 	.word	index@(.nv.constant0._Z12covid_kernelPK6personPS_jjijjffijiiiiiP17curandStateXORWOW)
        /*0228*/ 	.short	0x0380
        /*022a*/ 	.short	0x0050


	//----- nvinfo : EIATTR_SW_WAR
	.align		4
.L_85:
        /*022c*/ 	.byte	0x04, 0x36
        /*022e*/ 	.short	(.L_87 - .L_86)
.L_86:
        /*0230*/ 	.word	0x00000008
.L_87:


//--------------------- .nv.callgraph             --------------------------
	.section	.nv.callgraph,"",@"SHT_CUDA_CALLGRAPH"
	.align	4
	.sectionentsize	8
	.align		4
        /*0000*/ 	.word	0x00000000
	.align		4
        /*0004*/ 	.word	0xffffffff
	.align		4
        /*0008*/ 	.word	index@(_Z12covid_kernelPK6personPS_jjijjffijiiiiiP17curandStateXORWOW)
	.align		4
        /*000c*/ 	.word	index@(vprintf)
	.align		4
        /*0010*/ 	.word	0x00000000
	.align		4
        /*0014*/ 	.word	0xfffffffe
	.align		4
        /*0018*/ 	.word	0x00000000
	.align		4
        /*001c*/ 	.word	0xfffffffd
	.align		4
        /*0020*/ 	.word	0x00000000
	.align		4
        /*0024*/ 	.word	0xfffffffc


//--------------------- .nv.constant4             --------------------------
	.section	.nv.constant4,"a",@progbits
	.align	8
	.align		8
.nv.constant4:
        /*0000*/ 	.dword	precalc_xorwow_matrix
	.align		8
        /*0008*/ 	.dword	precalc_xorwow_offset_matrix
	.align		8
        /*0010*/ 	.dword	mrg32k3aM1
	.align		8
        /*0018*/ 	.dword	mrg32k3aM2
	.align		8
        /*0020*/ 	.dword	mrg32k3aM1SubSeq
	.align		8
        /*0028*/ 	.dword	mrg32k3aM2SubSeq
	.align		8
        /*0030*/ 	.dword	mrg32k3aM1Seq
	.align		8
        /*0038*/ 	.dword	mrg32k3aM2Seq
	.align		8
        /*0040*/ 	.dword	$str
	.align		8
        /*0048*/ 	.dword	$str$1
	.align		8
        /*0050*/ 	.dword	$str$2
	.align		8
        /*0058*/ 	.dword	$str$3
	.align		8
        /*0060*/ 	.dword	$str$4
	.align		8
        /*0068*/ 	.dword	vprintf


//--------------------- .nv.constant3             --------------------------
	.section	.nv.constant3,"a",@progbits
	.align	8
.nv.constant3:
	.type		__cr_lgamma_table,@object
	.size		__cr_lgamma_table,(.L_8 - __cr_lgamma_table)
__cr_lgamma_table:
        /*0000*/ 	.byte	0x00, 0x00, 0x00, 0x00, 0x00, 0x00, 0x00, 0x00, 0x00, 0x00, 0x00, 0x00, 0x00, 0x00, 0x00, 0x00
        /*0010*/ 	.byte	0xef, 0x39, 0xfa, 0xfe, 0x42, 0x2e, 0xe6, 0x3f, 0x02, 0x20, 0x2a, 0xfa, 0x0b, 0xab, 0xfc, 0x3f
        /*0020*/ 	.byte	0xf9, 0x2c, 0x92, 0x7c, 0xa7, 0x6c, 0x09, 0x40, 0xc9, 0x79, 0x44, 0x3c, 0x64, 0x26, 0x13, 0x40
        /*0030*/ 	.byte	0xca, 0x01, 0xcf, 0x3a, 0x27, 0x51, 0x1a, 0x40, 0x30, 0xcc, 0x2d, 0xf3, 0xe1, 0x0c, 0x21, 0x40
        /*0040*/ 	.byte	0x0d, 0xb7, 0xfc, 0x82, 0x8e, 0x35, 0x25, 0x40
.L_8:


//--------------------- .nv.constant2._Z12covid_kernelPK6personPS_jjijjffijiiiiiP17curandStateXORWOW --------------------------
	.section	.nv.constant2._Z12covid_kernelPK6personPS_jjijjffijiiiiiP17curandStateXORWOW,"a",@progbits
	.sectionflags	@""
	.align	4
.nv.constant2._Z12covid_kernelPK6personPS_jjijjffijiiiiiP17curandStateXORWOW:
        /*0000*/ 	.byte	0x60, 0x18, 0x00, 0x00, 0x90, 0x18, 0x00, 0x00, 0x30, 0x18, 0x00, 0x00, 0x90, 0x19, 0x00, 0x00
        /*0010*/ 	.byte	0x40, 0x19, 0x00, 0x00, 0x70, 0x19, 0x00, 0x00, 0x90, 0x19, 0x00, 0x00, 0x20, 0x19, 0x00, 0x00
        /*0020*/ 	.byte	0x90, 0x19, 0x00, 0x00, 0x00, 0x1d, 0x00, 0x00, 0x30, 0x1d, 0x00, 0x00, 0xd0, 0x1c, 0x00, 0x00
        /*0030*/ 	.byte	0x30, 0x1e, 0x00, 0x00, 0xe0, 0x1d, 0x00, 0x00, 0x10, 0x1e, 0x00, 0x00, 0x30, 0x1e, 0x00, 0x00
        /*0040*/ 	.byte	0xc0, 0x1d, 0x00, 0x00, 0x30, 0x1e, 0x00, 0x00, 0x50, 0x20, 0x00, 0x00, 0x80, 0x20, 0x00, 0x00
        /*0050*/ 	.byte	0x20, 0x20, 0x00, 0x00, 0x80, 0x21, 0x00, 0x00, 0x30, 0x21, 0x00, 0x00, 0x60, 0x21, 0x00, 0x00
        /*0060*/ 	.byte	0x80, 0x21, 0x00, 0x00, 0x10, 0x21, 0x00, 0x00, 0x80, 0x21, 0x00, 0x00


//--------------------- .text._Z12setup_kernelP17curandStateXORWOW --------------------------
	.section	.text._Z12setup_kernelP17curandStateXORWOW,"ax",@progbits
	.align	128
        .global         _Z12setup_kernelP17curandStateXORWOW
        .type           _Z12setup_kernelP17curandStateXORWOW,@function
        .size           _Z12setup_kernelP17curandStateXORWOW,(.L_x_71 - _Z12setup_kernelP17curandStateXORWOW)
        .other          _Z12setup_kernelP17curandStateXORWOW,@"STO_CUDA_ENTRY STV_DEFAULT"
_Z12setup_kernelP17curandStateXORWOW:
.text._Z12setup_kernelP17curandStateXORWOW:
[----:B------:R-:W-:Y:S01]  /*0000*/  LDC R1, c[0x0][0x37c] ;  /* 0x0000df00ff017b82 */ /* 0x000fe20000000800 */
[----:B------:R-:W0:Y:S07]  /*0010*/  S2R R13, SR_TID.X ;  /* 0x00000000000d7919 */ /* 0x000e2e0000002100 */
[----:B------:R-:W1:Y:S01]  /*0020*/  LDC.64 R6, c[0x0][0x380] ;  /* 0x0000e000ff067b82 */ /* 0x000e620000000a00 */
[----:B------:R-:W0:Y:S01]  /*0030*/  LDCU UR6, c[0x0][0x360] ;  /* 0x00006c00ff0677ac */ /* 0x000e220008000800 */
[----:B------:R-:W-:Y:S01]  /*0040*/  IMAD.MOV.U32 R2, RZ, RZ, 0x3198c20f ;  /* 0x3198c20fff027424 */ /* 0x000fe200078e00ff */
[----:B------:R-:W0:Y:S01]  /*0050*/  S2R R0, SR_CTAID.X ;  /* 0x0000000000007919 */ /* 0x000e220000002500 */
[----:B------:R-:W-:Y:S01]  /*0060*/  IMAD.MOV.U32 R3, RZ, RZ, 0x5efdb30c ;  /* 0x5efdb30cff037424 */ /* 0x000fe200078e00ff */
[----:B------:R-:W2:Y:S01]  /*0070*/  LDCU.64 UR4, c[0x0][0x358] ;  /* 0x00006b00ff0477ac */ /* 0x000ea20008000a00 */
[----:B------:R-:W-:Y:S01]  /*0080*/  IMAD.MOV.U32 R4, RZ, RZ, 0x423bb012 ;  /* 0x423bb012ff047424 */ /* 0x000fe200078e00ff */
[----:B------:R-:W-:Y:S01]  /*0090*/  BSSY.RECONVERGENT B0, `(.L_x_0) ;  /* 0x00000db000007945 */ /* 0x000fe20003800200 */
[----:B------:R-:W-:-:S02]  /*00a0*/  IMAD.MOV.U32 R5, RZ, RZ, -0x75bd8fc ;  /* 0xf8a42704ff057424 */ /* 0x000fc400078e00ff */
[----:B------:R-:W-:Y:S02]  /*00b0*/  IMAD.MOV.U32 R8, RZ, RZ, -0x23270784 ;  /* 0xdcd8f87cff087424 */ /* 0x000fe400078e00ff */
[----:B------:R-:W-:Y:S02]  /*00c0*/  IMAD.MOV.U32 R9, RZ, RZ, 0x57fa2510 ;  /* 0x57fa2510ff097424 */ /* 0x000fe400078e00ff */
[----:B0-----:R-:W-:-:S04]  /*00d0*/  IMAD R13, R0, UR6, R13 ;  /* 0x00000006000d7c24 */ /* 0x001fc8000f8e020d */
[C---:B-1----:R-:W-:Y:S01]  /*00e0*/  IMAD.WIDE R6, R13.reuse, 0x30, R6 ;  /* 0x000000300d067825 */ /* 0x042fe200078e0206 */
[----:B------:R-:W-:-:S04]  /*00f0*/  ISETP.NE.AND P0, PT, R13, RZ, PT ;  /* 0x000000ff0d00720c */ /* 0x000fc80003f05270 */
[----:B--2---:R0:W-:Y:S04]  /*0100*/  STG.E.64 desc[UR4][R6.64], R2 ;  /* 0x0000000206007986 */ /* 0x0041e8000c101b04 */
[----:B------:R0:W-:Y:S04]  /*0110*/  STG.E.64 desc[UR4][R6.64+0x8], R4 ;  /* 0x0000080406007986 */ /* 0x0001e8000c101b04 */
[----:B------:R0:W-:Y:S01]  /*0120*/  STG.E.64 desc[UR4][R6.64+0x10], R8 ;  /* 0x0000100806007986 */ /* 0x0001e2000c101b04 */
[----:B------:R-:W-:Y:S05]  /*0130*/  @!P0 BRA `(.L_x_1) ;  /* 0x0000000c00408947 */ /* 0x000fea0003800000 */
[----:B------:R-:W-:Y:S01]  /*0140*/  SHF.R.S32.HI R0, RZ, 0x1f, R13 ;  /* 0x0000001fff007819 */ /* 0x000fe2000001140d */
[----:B------:R-:W-:-:S07]  /*0150*/  IMAD.MOV.U32 R12, RZ, RZ, RZ ;  /* 0x000000ffff0c7224 */ /* 0x000fce00078e00ff */
.L_x_7:
[----:B0-----:R-:W-:Y:S01]  /*0160*/  LOP3.LUT R2, R13, 0x3, RZ, 0xc0, !PT ;  /* 0x000000030d027812 */ /* 0x001fe200078ec0ff */
[----:B------:R-:W-:Y:S03]  /*0170*/  BSSY.RECONVERGENT B1, `(.L_x_2) ;  /* 0x00000c6000017945 */ /* 0x000fe60003800200 */
[----:B------:R-:W-:-:S04]  /*0180*/  ISETP.NE.U32.AND P0, PT, R2, RZ, PT ;  /* 0x000000ff0200720c */ /* 0x000fc80003f05070 */
[----:B------:R-:W-:-:S13]  /*0190*/  ISETP.NE.AND.EX P0, PT, RZ, RZ, PT, P0 ;  /* 0x000000ffff00720c */ /* 0x000fda0003f05300 */
[----:B------:R-:W-:Y:S05]  /*01a0*/  @!P0 BRA `(.L_x_3) ;  /* 0x0000000c00088947 */ /* 0x000fea0003800000 */
[----:B------:R-:W0:Y:S01]  /*01b0*/  LDC.64 R8, c[0x4][RZ] ;  /* 0x01000000ff087b82 */ /* 0x000e220000000a00 */
[----:B------:R-:W-:Y:S02]  /*01c0*/  IMAD.MOV.U32 R14, RZ, RZ, RZ ;  /* 0x000000ffff0e7224 */ /* 0x000fe400078e00ff */
[----:B0-----:R-:W-:-:S07]  /*01d0*/  IMAD.WIDE.U32 R8, R12, 0xc80, R8 ;  /* 0x00000c800c087825 */ /* 0x001fce00078e0008 */
.L_x_6:
[----:B0-----:R-:W-:Y:S01]  /*01e0*/  IMAD.MOV.U32 R15, RZ, RZ, RZ ;  /* 0x000000ffff0f7224 */ /* 0x001fe200078e00ff */
[----:B------:R-:W-:Y:S01]  /*01f0*/  CS2R R2, SRZ ;  /* 0x0000000000027805 */ /* 0x000fe2000001ff00 */
[----:B------:R-:W-:Y:S01]  /*0200*/  IMAD.MOV.U32 R17, RZ, RZ, RZ ;  /* 0x000000ffff117224 */ /* 0x000fe200078e00ff */
[----:B------:R-:W-:-:S07]  /*0210*/  CS2R R4, SRZ ;  /* 0x0000000000047805 */ /* 0x000fce000001ff00 */
.L_x_5:
[----:B------:R-:W-:-:S05]  /*0220*/  IMAD.WIDE.U32 R10, R17, 0x4, R6 ;  /* 0x00000004110a7825 */ /* 0x000fca00078e0006 */
[----:B------:R0:W5:Y:S01]  /*0230*/  LDG.E R16, desc[UR4][R10.64+0x4] ;  /* 0x000004040a107981 */ /* 0x000162000c1e1900 */
[----:B------:R-:W-:-:S07]  /*0240*/  IMAD.MOV.U32 R19, RZ, RZ, RZ ;  /* 0x000000ffff137224 */ /* 0x000fce00078e00ff */
.L_x_4:
[----:B-----5:R-:W-:Y:S01]  /*0250*/  SHF.R.U32.HI R24, RZ, R19, R16 ;  /* 0x00000013ff187219 */ /* 0x020fe20000011610 */
[----:B0-----:R-:W-:-:S03]  /*0260*/  IMAD.SHL.U32 R10, R17, 0x20, RZ ;  /* 0x00000020110a7824 */ /* 0x001fc600078e00ff */
[----:B------:R-:W-:Y:S01]  /*0270*/  LOP3.LUT R11, R24, 0x1, RZ, 0xc0, !PT ;  /* 0x00000001180b7812 */ /* 0x000fe200078ec0ff */
[----:B------:R-:W-:-:S03]  /*0280*/  IMAD.IADD R10, R10, 0x1, R19 ;  /* 0x000000010a0a7824 */ /* 0x000fc600078e0213 */
[----:B------:R-:W-:Y:S01]  /*0290*/  ISETP.NE.U32.AND P0, PT, R11, 0x1, PT ;  /* 0x000000010b00780c */ /* 0x000fe20003f05070 */
[----:B------:R-:W-:-:S03]  /*02a0*/  IMAD R11, R10, 0x5, RZ ;  /* 0x000000050a0b7824 */ /* 0x000fc600078e02ff */
[----:B------:R-:W-:Y:S01]  /*02b0*/  R2P PR, R24, 0x7e ;  /* 0x0000007e18007804 */ /* 0x000fe20000000000 */
[----:B------:R-:W-:-:S08]  /*02c0*/  IMAD.WIDE.U32 R10, R11, 0x4, R8 ;  /* 0x000000040b0a7825 */ /* 0x000fd000078e0008 */
[----:B------:R-:W2:Y:S04]  /*02d0*/  @!P0 LDG.E R18, desc[UR4][R10.64] ;  /* 0x000000040a128981 */ /* 0x000ea8000c1e1900 */
[----:B------:R-:W3:Y:S04]  /*02e0*/  @!P0 LDG.E R20, desc[UR4][R10.64+0x10] ;  /* 0x000010040a148981 */ /* 0x000ee8000c1e1900 */
[----:B------:R-:W4:Y:S04]  /*02f0*/  @P1 LDG.E R22, desc[UR4][R10.64+0x14] ;  /* 0x000014040a161981 */ /* 0x000f28000c1e1900 */
[----:B------:R-:W4:Y:S04]  /*0300*/  @P2 LDG.E R26, desc[UR4][R10.64+0x28] ;  /* 0x000028040a1a2981 */ /* 0x000f28000c1e1900 */
[----:B------:R-:W4:Y:S04]  /*0310*/  @!P0 LDG.E R21, desc[UR4][R10.64+0x4] ;  /* 0x000004040a158981 */ /* 0x000f28000c1e1900 */
[----:B------:R-:W4:Y:S04]  /*0320*/  @!P0 LDG.E R23, desc[UR4][R10.64+0xc] ;  /* 0x00000c040a178981 */ /* 0x000f28000c1e1900 */
[----:B------:R-:W4:Y:S04]  /*0330*/  @P1 LDG.E R25, desc[UR4][R10.64+0x18] ;  /* 0x000018040a191981 */ /* 0x000f28000c1e1900 */
[----:B------:R-:W4:Y:S04]  /*0340*/  @P3 LDG.E R28, desc[UR4][R10.64+0x3c] ;  /* 0x00003c040a1c3981 */ /* 0x000f28000c1e1900 */
[----:B------:R-:W4:Y:S01]  /*0350*/  @P6 LDG.E R27, desc[UR4][R10.64+0x7c] ;  /* 0x00007c040a1b6981 */ /* 0x000f22000c1e1900 */
[----:B--2---:R-:W-:-:S03]  /*0360*/  @!P0 LOP3.LUT R15, R15, R18, RZ, 0x3c, !PT ;  /* 0x000000120f0f8212 */ /* 0x004fc600078e3cff */
[----:B------:R-:W2:Y:S01]  /*0370*/  @!P0 LDG.E R18, desc[UR4][R10.64+0x8] ;  /* 0x000008040a128981 */ /* 0x000ea2000c1e1900 */
[----:B---3--:R-:W-:-:S03]  /*0380*/  @!P0 LOP3.LUT R3, R3, R20, RZ, 0x3c, !PT ;  /* 0x0000001403038212 */ /* 0x008fc600078e3cff */
[----:B------:R-:W3:Y:S01]  /*0390*/  @P1 LDG.E R20, desc[UR4][R10.64+0x24] ;  /* 0x000024040a141981 */ /* 0x000ee2000c1e1900 */
[----:B----4-:R-:W-:-:S03]  /*03a0*/  @P1 LOP3.LUT R15, R15, R22, RZ, 0x3c, !PT ;  /* 0x000000160f0f1212 */ /* 0x010fc600078e3cff */
[----:B------:R-:W4:Y:S01]  /*03b0*/  @P2 LDG.E R22, desc[UR4][R10.64+0x38] ;  /* 0x000038040a162981 */ /* 0x000f22000c1e1900 */
[----:B------:R-:W-:-:S03]  /*03c0*/  @P2 LOP3.LUT R15, R15, R26, RZ, 0x3c, !PT ;  /* 0x0000001a0f0f2212 */ /* 0x000fc600078e3cff */
[----:B------:R-:W4:Y:S01]  /*03d0*/  @P4 LDG.E R26, desc[UR4][R10.64+0x50] ;  /* 0x000050040a1a4981 */ /* 0x000f22000c1e1900 */
[----:B------:R-:W-:-:S03]  /*03e0*/  @!P0 LOP3.LUT R4, R4, R21, RZ, 0x3c, !PT ;  /* 0x0000001504048212 */ /* 0x000fc600078e3cff */
[----:B------:R-:W4:Y:S01]  /*03f0*/  @P1 LDG.E R21, desc[UR4][R10.64+0x20] ;  /* 0x000020040a151981 */ /* 0x000f22000c1e1900 */
[----:B------:R-:W-:-:S03]  /*0400*/  @!P0 LOP3.LUT R2, R2, R23, RZ, 0x3c, !PT ;  /* 0x0000001702028212 */ /* 0x000fc600078e3cff */
[----:B------:R-:W4:Y:S01]  /*0410*/  @P2 LDG.E R23, desc[UR4][R10.64+0x2c] ;  /* 0x00002c040a172981 */ /* 0x000f22000c1e1900 */
[----:B------:R-:W-:-:S03]  /*0420*/  @P1 LOP3.LUT R4, R4, R25, RZ, 0x3c, !PT ;  /* 0x0000001904041212 */ /* 0x000fc600078e3cff */
[----:B------:R-:W4:Y:S01]  /*0430*/  @P2 LDG.E R25, desc[UR4][R10.64+0x34] ;  /* 0x000034040a192981 */ /* 0x000f22000c1e1900 */
[----:B--2---:R-:W-:-:S03]  /*0440*/  @!P0 LOP3.LUT R5, R5, R18, RZ, 0x3c, !PT ;  /* 0x0000001205058212 */ /* 0x004fc600078e3cff */
[----:B------:R-:W2:Y:S01]  /*0450*/  @P1 LDG.E R18, desc[UR4][R10.64+0x1c] ;  /* 0x00001c040a121981 */ /* 0x000ea2000c1e1900 */
[----:B---3--:R-:W-:-:S03]  /*0460*/  @P1 LOP3.LUT R3, R3, R20, RZ, 0x3c, !PT ;  /* 0x0000001403031212 */ /* 0x008fc600078e3cff */
[----:B------:R-:W3:Y:S01]  /*0470*/  @P2 LDG.E R20, desc[UR4][R10.64+0x30] ;  /* 0x000030040a142981 */ /* 0x000ee2000c1e1900 */
[----:B----4-:R-:W-:-:S03]  /*0480*/  @P2 LOP3.LUT R3, R3, R22, RZ, 0x3c, !PT ;  /* 0x0000001603032212 */ /* 0x010fc600078e3cff */
[----:B------:R-:W4:Y:S01]  /*0490*/  @P3 LDG.E R22, desc[UR4][R10.64+0x4c] ;  /* 0x00004c040a163981 */ /* 0x000f22000c1e1900 */
[----:B------:R-:W-:-:S04]  /*04a0*/  @P3 LOP3.LUT R15, R15, R28, RZ, 0x3c, !PT ;  /* 0x0000001c0f0f3212 */ /* 0x000fc800078e3cff */
[----:B------:R-:W-:Y:S02]  /*04b0*/  @P4 LOP3.LUT R15, R15, R26, RZ, 0x3c, !PT ;  /* 0x0000001a0f0f4212 */ /* 0x000fe400078e3cff */
[----:B------:R-:W-:Y:S01]  /*04c0*/  @P1 LOP3.LUT R2, R2, R21, RZ, 0x3c, !PT ;  /* 0x0000001502021212 */ /* 0x000fe200078e3cff */
[----:B------:R-:W4:Y:S04]  /*04d0*/  @P5 LDG.E R26, desc[UR4][R10.64+0x64] ;  /* 0x000064040a1a5981 */ /* 0x000f28000c1e1900 */
[----:B------:R-:W4:Y:S01]  /*04e0*/  @P3 LDG.E R21, desc[UR4][R10.64+0x40] ;  /* 0x000040040a153981 */ /* 0x000f22000c1e1900 */
[----:B------:R-:W-:Y:S02]  /*04f0*/  @P2 LOP3.LUT R4, R4, R23, RZ, 0x3c, !PT ;  /* 0x0000001704042212 */ /* 0x000fe400078e3cff */
[----:B------:R-:W-:Y:S01]  /*0500*/  @P2 LOP3.LUT R2, R2, R25, RZ, 0x3c, !PT ;  /* 0x0000001902022212 */ /* 0x000fe200078e3cff */
[----:B------:R-:W4:Y:S04]  /*0510*/  @P3 LDG.E R23, desc[UR4][R10.64+0x48] ;  /* 0x000048040a173981 */ /* 0x000f28000c1e1900 */
[----:B------:R-:W4:Y:S01]  /*0520*/  @P4 LDG.E R25, desc[UR4][R10.64+0x54] ;  /* 0x000054040a194981 */ /* 0x000f22000c1e1900 */
[----:B--2---:R-:W-:-:S03]  /*0530*/  @P1 LOP3.LUT R5, R5, R18, RZ, 0x3c, !PT ;  /* 0x0000001205051212 */ /* 0x004fc600078e3cff */
[----:B------:R-:W2:Y:S01]  /*0540*/  @P3 LDG.E R18, desc[UR4][R10.64+0x44] ;  /* 0x000044040a123981 */ /* 0x000ea2000c1e1900 */
[----:B---3--:R-:W-:-:S03]  /*0550*/  @P2 LOP3.LUT R5, R5, R20, RZ, 0x3c, !PT ;  /* 0x0000001405052212 */ /* 0x008fc600078e3cff */
[----:B------:R-:W3:Y:S01]  /*0560*/  @P4 LDG.E R20, desc[UR4][R10.64+0x58] ;  /* 0x000058040a144981 */ /* 0x000ee2000c1e1900 */
[----:B----4-:R-:W-:-:S03]  /*0570*/  @P3 LOP3.LUT R3, R3, R22, RZ, 0x3c, !PT ;  /* 0x0000001603033212 */ /* 0x010fc600078e3cff */
[----:B------:R-:W4:Y:S01]  /*0580*/  @P4 LDG.E R22, desc[UR4][R10.64+0x60] ;  /* 0x000060040a164981 */ /* 0x000f22000c1e1900 */
[----:B------:R-:W-:Y:S02]  /*0590*/  LOP3.LUT P0, RZ, R24, 0x80, RZ, 0xc0, !PT ;  /* 0x0000008018ff7812 */ /* 0x000fe4000780c0ff */
[----:B------:R-:W-:Y:S02]  /*05a0*/  @P5 LOP3.LUT R15, R15, R26, RZ, 0x3c, !PT ;  /* 0x0000001a0f0f5212 */ /* 0x000fe400078e3cff */
[----:B------:R-:W4:Y:S01]  /*05b0*/  @P6 LDG.E R26, desc[UR4][R10.64+0x78] ;  /* 0x000078040a1a6981 */ /* 0x000f22000c1e1900 */
[----:B------:R-:W-:-:S03]  /*05c0*/  @P3 LOP3.LUT R4, R4, R21, RZ, 0x3c, !PT ;  /* 0x0000001504043212 */ /* 0x000fc600078e3cff */
[----:B------:R-:W4:Y:S01]  /*05d0*/  @P4 LDG.E R21, desc[UR4][R10.64+0x5c] ;  /* 0x00005c040a154981 */ /* 0x000f22000c1e1900 */
[----:B------:R-:W-:-:S03]  /*05e0*/  @P3 LOP3.LUT R2, R2, R23, RZ, 0x3c, !PT ;  /* 0x0000001702023212 */ /* 0x000fc600078e3cff */
[----:B------:R-:W4:Y:S01]  /*05f0*/  @P5 LDG.E R23, desc[UR4][R10.64+0x68] ;  /* 0x000068040a175981 */ /* 0x000f22000c1e1900 */
[----:B------:R-:W-:-:S03]  /*0600*/  @P4 LOP3.LUT R4, R4, R25, RZ, 0x3c, !PT ;  /* 0x0000001904044212 */ /* 0x000fc600078e3cff */
[----:B------:R-:W4:Y:S01]  /*0610*/  @P5 LDG.E R25, desc[UR4][R10.64+0x70] ;  /* 0x000070040a195981 */ /* 0x000f22000c1e1900 */
[----:B--2---:R-:W-:-:S03]  /*0620*/  @P3 LOP3.LUT R5, R5, R18, RZ, 0x3c, !PT ;  /* 0x0000001205053212 */ /* 0x004fc600078e3cff */
[----:B------:R-:W2:Y:S01]  /*0630*/  @P5 LDG.E R18, desc[UR4][R10.64+0x6c] ;  /* 0x00006c040a125981 */ /* 0x000ea2000c1e1900 */
[----:B---3--:R-:W-:-:S03]  /*0640*/  @P4 LOP3.LUT R5, R5, R20, RZ, 0x3c, !PT ;  /* 0x0000001405054212 */ /* 0x008fc600078e3cff */
[----:B------:R-:W3:Y:S01]  /*0650*/  @P5 LDG.E R20, desc[UR4][R10.64+0x74] ;  /* 0x000074040a145981 */ /* 0x000ee2000c1e1900 */
[----:B----4-:R-:W-:-:S03]  /*0660*/  @P4 LOP3.LUT R3, R3, R22, RZ, 0x3c, !PT ;  /* 0x0000001603034212 */ /* 0x010fc600078e3cff */
[----:B------:R-:W4:Y:S01]  /*0670*/  @P0 LDG.E R22, desc[UR4][R10.64+0x8c] ;  /* 0x00008c040a160981 */ /* 0x000f22000c1e1900 */
[----:B------:R-:W-:-:S03]  /*0680*/  @P6 LOP3.LUT R15, R15, R26, RZ, 0x3c, !PT ;  /* 0x0000001a0f0f6212 */ /* 0x000fc600078e3cff */
        /* <DEDUP_REMOVED lines=13> */
[----:B------:R-:W-:Y:S02]  /*0760*/  @P6 LOP3.LUT R4, R4, R27, RZ, 0x3c, !PT ;  /* 0x0000001b04046212 */ /* 0x000fe400078e3cff */
[----:B------:R-:W-:Y:S02]  /*0770*/  @P6 LOP3.LUT R2, R2, R21, RZ, 0x3c, !PT ;  /* 0x0000001502026212 */ /* 0x000fe400078e3cff */
[----:B------:R-:W-:Y:S02]  /*0780*/  @P0 LOP3.LUT R4, R4, R23, RZ, 0x3c, !PT ;  /* 0x0000001704040212 */ /* 0x000fe400078e3cff */
[----:B------:R-:W-:Y:S02]  /*0790*/  @P0 LOP3.LUT R2, R2, R25, RZ, 0x3c, !PT ;  /* 0x0000001902020212 */ /* 0x000fe400078e3cff */
[----:B--2---:R-:W-:Y:S02]  /*07a0*/  @P6 LOP3.LUT R5, R5, R18, RZ, 0x3c, !PT ;  /* 0x0000001205056212 */ /* 0x004fe400078e3cff */
[----:B---3--:R-:W-:-:S02]  /*07b0*/  @P6 LOP3.LUT R3, R3, R20, RZ, 0x3c, !PT ;  /* 0x0000001403036212 */ /* 0x008fc400078e3cff */
[----:B----4-:R-:W-:Y:S02]  /*07c0*/  @P0 LOP3.LUT R5, R5, R22, RZ, 0x3c, !PT ;  /* 0x0000001605050212 */ /* 0x010fe400078e3cff */
[----:B------:R-:W-:Y:S02]  /*07d0*/  @P0 LOP3.LUT R3, R3, R26, RZ, 0x3c, !PT ;  /* 0x0000001a03030212 */ /* 0x000fe400078e3cff */
[----:B------:R-:W-:-:S13]  /*07e0*/  R2P PR, R24.B1, 0x7f ;  /* 0x0000007f18007804 */ /* 0x000fda0000001000 */
[----:B------:R-:W2:Y:S04]  /*07f0*/  @P0 LDG.E R18, desc[UR4][R10.64+0xa0] ;  /* 0x0000a0040a120981 */ /* 0x000ea8000c1e1900 */
[----:B------:R-:W3:Y:S04]  /*0800*/  @P1 LDG.E R22, desc[UR4][R10.64+0xb4] ;  /* 0x0000b4040a161981 */ /* 0x000ee8000c1e1900 */
[----:B------:R-:W4:Y:S04]  /*0810*/  @P2 LDG.E R26, desc[UR4][R10.64+0xc8] ;  /* 0x0000c8040a1a2981 */ /* 0x000f28000c1e1900 */
[----:B------:R-:W4:Y:S04]  /*0820*/  @P3 LDG.E R28, desc[UR4][R10.64+0xdc] ;  /* 0x0000dc040a1c3981 */ /* 0x000f28000c1e1900 */
[----:B------:R-:W4:Y:S04]  /*0830*/  @P0 LDG.E R23, desc[UR4][R10.64+0xa4] ;  /* 0x0000a4040a170981 */ /* 0x000f28000c1e1900 */
[----:B------:R-:W4:Y:S04]  /*0840*/  @P0 LDG.E R20, desc[UR4][R10.64+0xa8] ;  /* 0x0000a8040a140981 */ /* 0x000f28000c1e1900 */
[----:B------:R-:W4:Y:S04]  /*0850*/  @P4 LDG.E R25, desc[UR4][R10.64+0xf0] ;  /* 0x0000f0040a194981 */ /* 0x000f28000c1e1900 */
        /* <DEDUP_REMOVED lines=21> */
[----:B------:R-:W-:Y:S02]  /*09b0*/  LOP3.LUT P0, RZ, R24, 0x8000, RZ, 0xc0, !PT ;  /* 0x0000800018ff7812 */ /* 0x000fe4000780c0ff */
[----:B----4-:R-:W-:Y:S01]  /*09c0*/  @P5 LOP3.LUT R15, R15, R26, RZ, 0x3c, !PT ;  /* 0x0000001a0f0f5212 */ /* 0x010fe200078e3cff */
[----:B------:R-:W4:Y:S04]  /*09d0*/  @P3 LDG.E R24, desc[UR4][R10.64+0xe4] ;  /* 0x0000e4040a183981 */ /* 0x000f28000c1e1900 */
[----:B------:R-:W2:Y:S01]  /*09e0*/  @P6 LDG.E R26, desc[UR4][R10.64+0x118] ;  /* 0x000118040a1a6981 */ /* 0x000ea2000c1e1900 */
        /* <DEDUP_REMOVED lines=8> */
[----:B---3--:R-:W-:-:S03]  /*0a70*/  @P2 LOP3.LUT R3, R3, R22, RZ, 0x3c, !PT ;  /* 0x0000001603032212 */ /* 0x008fc600078e3cff */
[----:B------:R-:W3:Y:S01]  /*0a80*/  @P4 LDG.E R22, desc[UR4][R10.64+0x100] ;  /* 0x000100040a164981 */ /* 0x000ee2000c1e1900 */
[----:B--2---:R-:W-:-:S03]  /*0a90*/  @P6 LOP3.LUT R15, R15, R26, RZ, 0x3c, !PT ;  /* 0x0000001a0f0f6212 */ /* 0x004fc600078e3cff */
[----:B------:R-:W2:Y:S01]  /*0aa0*/  @P0 LDG.E R26, desc[UR4][R10.64+0x12c] ;  /* 0x00012c040a1a0981 */ /* 0x000ea2000c1e1900 */
[----:B----4-:R-:W-:-:S03]  /*0ab0*/  @P2 LOP3.LUT R2, R2, R23, RZ, 0x3c, !PT ;  /* 0x0000001702022212 */ /* 0x010fc600078e3cff */
[----:B------:R-:W4:Y:S01]  /*0ac0*/  @P4 LDG.E R23, desc[UR4][R10.64+0xfc] ;  /* 0x0000fc040a174981 */ /* 0x000f22000c1e1900 */
[----:B------:R-:W-:-:S03]  /*0ad0*/  @P2 LOP3.LUT R5, R5, R20, RZ, 0x3c, !PT ;  /* 0x0000001405052212 */ /* 0x000fc600078e3cff */
[----:B------:R-:W4:Y:S01]  /*0ae0*/  @P4 LDG.E R20, desc[UR4][R10.64+0xf8] ;  /* 0x0000f8040a144981 */ /* 0x000f22000c1e1900 */
[----:B------:R-:W-:Y:S02]  /*0af0*/  @P3 LOP3.LUT R2, R2, R27, RZ, 0x3c, !PT ;  /* 0x0000001b02023212 */ /* 0x000fe400078e3cff */
[----:B------:R-:W-:Y:S01]  /*0b00*/  @P3 LOP3.LUT R4, R4, R25, RZ, 0x3c, !PT ;  /* 0x0000001904043212 */ /* 0x000fe200078e3cff */
[----:B------:R-:W4:Y:S01]  /*0b10*/  @P5 LDG.E R27, desc[UR4][R10.64+0x110] ;  /* 0x000110040a1b5981 */ /* 0x000f22000c1e1900 */
[----:B------:R-:W-:-:S03]  /*0b20*/  @P3 LOP3.LUT R5, R5, R24, RZ, 0x3c, !PT ;  /* 0x0000001805053212 */ /* 0x000fc600078e3cff */
[----:B------:R-:W4:Y:S04]  /*0b30*/  @P5 LDG.E R25, desc[UR4][R10.64+0x108] ;  /* 0x000108040a195981 */ /* 0x000f28000c1e1900 */
        /* <DEDUP_REMOVED lines=19> */
[----:B------:R-:W-:-:S05]  /*0c70*/  VIADD R19, R19, 0x10 ;  /* 0x0000001013137836 */ /* 0x000fca0000000000 */
[----:B------:R-:W-:Y:S02]  /*0c80*/  ISETP.NE.AND P1, PT, R19, 0x20, PT ;  /* 0x000000201300780c */ /* 0x000fe40003f25270 */
[----:B------:R-:W-:Y:S02]  /*0c90*/  @P5 LOP3.LUT R3, R3, R18, RZ, 0x3c, !PT ;  /* 0x0000001203035212 */ /* 0x000fe400078e3cff */
[----:B------:R-:W-:Y:S02]  /*0ca0*/  @P6 LOP3.LUT R4, R4, R21, RZ, 0x3c, !PT ;  /* 0x0000001504046212 */ /* 0x000fe400078e3cff */
[----:B---3--:R-:W-:-:S04]  /*0cb0*/  @P6 LOP3.LUT R3, R3, R22, RZ, 0x3c, !PT ;  /* 0x0000001603036212 */ /* 0x008fc800078e3cff */
[----:B--2---:R-:W-:Y:S02]  /*0cc0*/  @P0 LOP3.LUT R3, R3, R26, RZ, 0x3c, !PT ;  /* 0x0000001a03030212 */ /* 0x004fe400078e3cff */
[----:B----4-:R-:W-:Y:S02]  /*0cd0*/  @P6 LOP3.LUT R2, R2, R23, RZ, 0x3c, !PT ;  /* 0x0000001702026212 */ /* 0x010fe400078e3cff */
[----:B------:R-:W-:Y:S02]  /*0ce0*/  @P6 LOP3.LUT R5, R5, R20, RZ, 0x3c, !PT ;  /* 0x0000001405056212 */ /* 0x000fe400078e3cff */
[----:B------:R-:W-:Y:S02]  /*0cf0*/  @P0 LOP3.LUT R2, R2, R27, RZ, 0x3c, !PT ;  /* 0x0000001b02020212 */ /* 0x000fe400078e3cff */
[----:B------:R-:W-:Y:S02]  /*0d00*/  @P0 LOP3.LUT R4, R4, R25, RZ, 0x3c, !PT ;  /* 0x0000001904040212 */ /* 0x000fe400078e3cff */
[----:B------:R-:W-:Y:S01]  /*0d10*/  @P0 LOP3.LUT R5, R5, R24, RZ, 0x3c, !PT ;  /* 0x0000001805050212 */ /* 0x000fe200078e3cff */
[----:B------:R-:W-:Y:S06]  /*0d20*/  @P1 BRA `(.L_x_4) ;  /* 0xfffffff400481947 */ /* 0x000fec000383ffff */
[----:B------:R-:W-:-:S05]  /*0d30*/  VIADD R17, R17, 0x1 ;  /* 0x0000000111117836 */ /* 0x000fca0000000000 */
[----:B------:R-:W-:-:S13]  /*0d40*/  ISETP.NE.AND P0, PT, R17, 0x5, PT ;  /* 0x000000051100780c */ /* 0x000fda0003f05270 */
[----:B------:R-:W-:Y:S05]  /*0d50*/  @P0 BRA `(.L_x_5) ;  /* 0xfffffff400300947 */ /* 0x000fea000383ffff */
[----:B------:R0:W-:Y:S01]  /*0d60*/  STG.E.64 desc[UR4][R6.64+0x8], R4 ;  /* 0x0000080406007986 */ /* 0x0001e2000c101b04 */
[----:B------:R-:W-:Y:S01]  /*0d70*/  VIADD R14, R14, 0x1 ;  /* 0x000000010e0e7836 */ /* 0x000fe20000000000 */
[----:B------:R-:W-:Y:S02]  /*0d80*/  LOP3.LUT R11, R13, 0x3, RZ, 0xc0, !PT ;  /* 0x000000030d0b7812 */ /* 0x000fe400078ec0ff */
[----:B------:R0:W-:Y:S02]  /*0d90*/  STG.E.64 desc[UR4][R6.64+0x10], R2 ;  /* 0x0000100206007986 */ /* 0x0001e4000c101b04 */
[----:B------:R-:W-:Y:S02]  /*0da0*/  ISETP.GE.U32.AND P0, PT, R14, R11, PT ;  /* 0x0000000b0e00720c */ /* 0x000fe40003f06070 */
[----:B------:R0:W-:Y:S11]  /*0db0*/  STG.E desc[UR4][R6.64+0x4], R15 ;  /* 0x0000040f06007986 */ /* 0x0001f6000c101904 */
[----:B------:R-:W-:Y:S05]  /*0dc0*/  @!P0 BRA `(.L_x_6) ;  /* 0xfffffff400048947 */ /* 0x000fea000383ffff */
.L_x_3:
[----:B------:R-:W-:Y:S05]  /*0dd0*/  BSYNC.RECONVERGENT B1 ;  /* 0x0000000000017941 */ /* 0x000fea0003800200 */
.L_x_2:
[C---:B------:R-:W-:Y:S01]  /*0de0*/  ISETP.GT.U32.AND P0, PT, R13.reuse, 0x3, PT ;  /* 0x000000030d00780c */ /* 0x040fe20003f04070 */
[----:B------:R-:W-:Y:S01]  /*0df0*/  VIADD R12, R12, 0x1 ;  /* 0x000000010c0c7836 */ /* 0x000fe20000000000 */
[--C-:B------:R-:W-:Y:S02]  /*0e00*/  SHF.R.U64 R13, R13, 0x2, R0.reuse ;  /* 0x000000020d0d7819 */ /* 0x100fe40000001200 */
[----:B------:R-:W-:Y:S02]  /*0e10*/  ISETP.GT.U32.AND.EX P0, PT, R0, RZ, PT, P0 ;  /* 0x000000ff0000720c */ /* 0x000fe40003f04100 */
[----:B------:R-:W-:-:S11]  /*0e20*/  SHF.R.U32.HI R0, RZ, 0x2, R0 ;  /* 0x00000002ff007819 */ /* 0x000fd60000011600 */
[----:B------:R-:W-:Y:S05]  /*0e30*/  @P0 BRA `(.L_x_7) ;  /* 0xfffffff000c80947 */ /* 0x000fea000383ffff */
.L_x_1:
[----:B------:R-:W-:Y:S05]  /*0e40*/  BSYNC.RECONVERGENT B0 ;  /* 0x0000000000007941 */ /* 0x000fea0003800200 */
.L_x_0:
[----:B------:R-:W-:Y:S04]  /*0e50*/  STG.E.64 desc[UR4][R6.64+0x18], RZ ;  /* 0x000018ff06007986 */ /* 0x000fe8000c101b04 */
[----:B------:R-:W-:Y:S04]  /*0e60*/  STG.E desc[UR4][R6.64+0x20], RZ ;  /* 0x000020ff06007986 */ /* 0x000fe8000c101904 */
[----:B------:R-:W-:Y:S01]  /*0e70*/  STG.E.64 desc[UR4][R6.64+0x28], RZ ;  /* 0x000028ff06007986 */ /* 0x000fe2000c101b04 */
[----:B------:R-:W-:Y:S05]  /*0e80*/  EXIT ;  /* 0x000000000000794d */ /* 0x000fea0003800000 */
.L_x_8:
[----:B------:R-:W-:-:S00]  /*0e90*/  BRA `(.L_x_8) ;  /* 0xfffffffc00fc7947 */ /* 0x000fc0000383ffff */
[----:B------:R-:W-:-:S00]  /*0ea0*/  NOP ;  /* 0x0000000000007918 */ /* 0x000fc00000000000 */
        /* <DEDUP_REMOVED lines=13> */
.L_x_71:


//--------------------- .text._Z12covid_kernelPK6personPS_jjijjffijiiiiiP17curandStateXORWOW --------------------------
	.section	.text._Z12covid_kernelPK6personPS_jjijjffijiiiiiP17curandStateXORWOW,"ax",@progbits
	.align	128
        .global         _Z12covid_kernelPK6personPS_jjijjffijiiiiiP17curandStateXORWOW
        .type           _Z12covid_kernelPK6personPS_jjijjffijiiiiiP17curandStateXORWOW,@function
        .size           _Z12covid_kernelPK6personPS_jjijjffijiiiiiP17curandStateXORWOW,(.L_x_72 - _Z12covid_kernelPK6personPS_jjijjffijiiiiiP17curandStateXORWOW)
        .other          _Z12covid_kernelPK6personPS_jjijjffijiiiiiP17curandStateXORWOW,@"STO_CUDA_ENTRY STV_DEFAULT"
_Z12covid_kernelPK6personPS_jjijjffijiiiiiP17curandStateXORWOW:
.text._Z12covid_kernelPK6personPS_jjijjffijiiiiiP17curandStateXORWOW:
[----:B------:R-:W0:Y:S08]  /*0000*/  LDC R1, c[0x0][0x37c] ;  /* 0x0000df00ff017b82 */ /* 0x000e300000000800 */
[----:B------:R-:W1:Y:S01]  /*0010*/  LDC R10, c[0x0][0x3c0] ;  /* 0x0000f000ff0a7b82 */ /* 0x000e620000000800 */
[----:B------:R-:W2:Y:S01]  /*0020*/  LDCU UR4, c[0x0][0x2f8] ;  /* 0x00005f00ff0477ac */ /* 0x000ea20008000800 */
[----:B0-----:R-:W-:Y:S01]  /*0030*/  VIADD R1, R1, 0xffffffd8 ;  /* 0xffffffd801017836 */ /* 0x001fe20000000000 */
[----:B------:R-:W-:Y:S01]  /*0040*/  MOV R0, 0x68 ;  /* 0x0000006800007802 */ /* 0x000fe20000000f00 */
[----:B------:R-:W0:Y:S04]  /*0050*/  LDCU UR5, c[0x0][0x2fc] ;  /* 0x00005f80ff0577ac */ /* 0x000e280008000800 */
[----:B------:R3:W4:Y:S01]  /*0060*/  LDC.64 R8, c[0x4][R0] ;  /* 0x0100000000087b82 */ /* 0x0007220000000a00 */
[----:B------:R-:W5:Y:S01]  /*0070*/  LDCU.64 UR6, c[0x4][0x48] ;  /* 0x01000900ff0677ac */ /* 0x000f620008000a00 */
[----:B--2---:R-:W-:-:S04]  /*0080*/  IADD3 R2, P0, PT, R1, UR4, RZ ;  /* 0x0000000401027c10 */ /* 0x004fc8000ff1e0ff */
[----:B------:R-:W-:Y:S01]  /*0090*/  IADD3 R6, P1, PT, R2, 0x8, RZ ;  /* 0x0000000802067810 */ /* 0x000fe20007f3e0ff */
[----:B-1----:R3:W-:Y:S01]  /*00a0*/  STL [R1+0x8], R10 ;  /* 0x0000080a01007387 */ /* 0x0027e20000100800 */
[----:B0-----:R-:W-:Y:S02]  /*00b0*/  IMAD.X R26, RZ, RZ, UR5, P0 ;  /* 0x00000005ff1a7e24 */ /* 0x001fe400080e06ff */
[----:B-----5:R-:W-:Y:S02]  /*00c0*/  IMAD.U32 R4, RZ, RZ, UR6 ;  /* 0x00000006ff047e24 */ /* 0x020fe4000f8e00ff */
[----:B------:R-:W-:Y:S02]  /*00d0*/  IMAD.U32 R5, RZ, RZ, UR7 ;  /* 0x00000007ff057e24 */ /* 0x000fe4000f8e00ff */
[----:B---3--:R-:W-:-:S07]  /*00e0*/  IMAD.X R7, RZ, RZ, R26, P1 ;  /* 0x000000ffff077224 */ /* 0x008fce00008e061a */
[----:B------:R-:W-:-:S07]  /*00f0*/  LEPC R20, `(.L_x_9) ;  /* 0x000000001014794e */ /* 0x000fce0000000000 */
[----:B----4-:R-:W-:Y:S05]  /*0100*/  CALL.ABS.NOINC R8 ;  /* 0x0000000008007343 */ /* 0x010fea0003c00000 */
.L_x_9:
[----:B------:R-:W0:Y:S01]  /*0110*/  S2R R30, SR_TID.X ;  /* 0x00000000001e7919 */ /* 0x000e220000002100 */
[----:B------:R-:W0:Y:S01]  /*0120*/  S2UR UR4, SR_CTAID.X ;  /* 0x00000000000479c3 */ /* 0x000e220000002500 */
[----:B------:R-:W1:Y:S07]  /*0130*/  LDCU UR5, c[0x0][0x39c] ;  /* 0x00007380ff0577ac */ /* 0x000e6e0008000800 */
[----:B------:R-:W0:Y:S02]  /*0140*/  LDC R33, c[0x0][0x360] ;  /* 0x0000d800ff217b82 */ /* 0x000e240000000800 */
[----:B0-----:R-:W-:-:S05]  /*0150*/  IMAD R30, R33, UR4, R30 ;  /* 0x00000004211e7c24 */ /* 0x001fca000f8e021e */
[----:B-1----:R-:W-:-:S13]  /*0160*/  ISETP.GE.U32.AND P0, PT, R30, UR5, PT ;  /* 0x000000051e007c0c */ /* 0x002fda000bf06070 */
[----:B------:R-:W-:Y:S05]  /*0170*/  @P0 EXIT ;  /* 0x000000000000094d */ /* 0x000fea0003800000 */
[----:B------:R-:W0:Y:S01]  /*0180*/  LDC R32, c[0x0][0x3a4] ;  /* 0x0000e900ff207b82 */ /* 0x000e220000000800 */
[----:B------:R-:W1:Y:S01]  /*0190*/  LDCU UR4, c[0x0][0x370] ;  /* 0x00006e00ff0477ac */ /* 0x000e620008000800 */
[----:B------:R-:W-:-:S06]  /*01a0*/  IMAD.MOV.U32 R31, RZ, RZ, RZ ;  /* 0x000000ffff1f7224 */ /* 0x000fcc00078e00ff */
[----:B------:R-:W2:Y:S08]  /*01b0*/  LDC R34, c[0x0][0x3a8] ;  /* 0x0000ea00ff227b82 */ /* 0x000eb00000000800 */
[----:B------:R-:W3:Y:S01]  /*01c0*/  LDC.64 R36, c[0x0][0x358] ;  /* 0x0000d600ff247b82 */ /* 0x000ee20000000a00 */
[----:B-1----:R-:W-:Y:S02]  /*01d0*/  IMAD R33, R33, UR4, RZ ;  /* 0x0000000421217c24 */ /* 0x002fe4000f8e02ff */
[----:B0-----:R-:W-:Y:S01]  /*01e0*/  FMUL R32, R32, 100 ;  /* 0x42c8000020207820 */ /* 0x001fe20000400000 */
[----:B--2---:R-:W-:-:S07]  /*01f0*/  FMUL R34, R34, 100 ;  /* 0x42c8000022227820 */ /* 0x004fce0000400000 */
.L_x_36:
[----:B0-----:R-:W0:Y:S01]  /*0200*/  LDC.64 R18, c[0x0][0x380] ;  /* 0x0000e000ff127b82 */ /* 0x001e220000000a00 */
[----:B---3--:R-:W-:Y:S02]  /*0210*/  R2UR UR4, R36 ;  /* 0x00000000240472ca */ /* 0x008fe400000e0000 */
[----:B------:R-:W-:-:S05]  /*0220*/  R2UR UR5, R37 ;  /* 0x00000000250572ca */ /* 0x000fca00000e0000 */
[----:B-1----:R-:W1:Y:S08]  /*0230*/  LDC.64 R16, c[0x0][0x388] ;  /* 0x0000e200ff107b82 */ /* 0x002e700000000a00 */
[----:B------:R-:W2:Y:S01]  /*0240*/  LDC R35, c[0x0][0x39c] ;  /* 0x0000e700ff237b82 */ /* 0x000ea20000000800 */
[----:B0-----:R-:W-:-:S05]  /*0250*/  IMAD.WIDE R18, R30, 0x18, R18 ;  /* 0x000000181e127825 */ /* 0x001fca00078e0212 */
[----:B------:R-:W3:Y:S01]  /*0260*/  LDG.E R0, desc[UR4][R18.64+0x10] ;  /* 0x0000100412007981 */ /* 0x000ee2000c1e1900 */
[----:B------:R-:W-:Y:S01]  /*0270*/  BSSY.RECONVERGENT B8, `(.L_x_10) ;  /* 0x0000113000087945 */ /* 0x000fe20003800200 */
[----:B-1----:R-:W-:-:S04]  /*0280*/  IMAD.WIDE R16, R30, 0x18, R16 ;  /* 0x000000181e107825 */ /* 0x002fc800078e0210 */
[----:B------:R-:W-:-:S05]  /*0290*/  IMAD.IADD R30, R33, 0x1, R30 ;  /* 0x00000001211e7824 */ /* 0x000fca00078e021e */
[----:B--2---:R-:W-:-:S04]  /*02a0*/  ISETP.GE.U32.AND P1, PT, R30, R35, PT ;  /* 0x000000231e00720c */ /* 0x004fc80003f26070 */
[----:B------:R-:W-:Y:S02]  /*02b0*/  P2R R29, PR, RZ, 0x2 ;  /* 0x00000002ff1d7803 */ /* 0x000fe40000000000 */
[----:B---3--:R-:W-:-:S13]  /*02c0*/  ISETP.NE.AND P0, PT, R0, 0x1, PT ;  /* 0x000000010000780c */ /* 0x008fda0003f05270 */
[----:B------:R-:W-:Y:S05]  /*02d0*/  @P0 BRA `(.L_x_11) ;  /* 0x0000001000300947 */ /* 0x000fea0003800000 */
[----:B------:R-:W0:Y:S01]  /*02e0*/  LDCU.64 UR4, c[0x0][0x388] ;  /* 0x00007100ff0477ac */ /* 0x000e220008000a00 */
[----:B------:R-:W-:Y:S01]  /*02f0*/  BSSY.RECONVERGENT B7, `(.L_x_12) ;  /* 0x00000be000077945 */ /* 0x000fe20003800200 */
[----:B------:R-:W-:Y:S01]  /*0300*/  IMAD.MOV R35, RZ, RZ, -R35 ;  /* 0x000000ffff237224 */ /* 0x000fe200078e0a23 */
[----:B------:R-:W1:Y:S01]  /*0310*/  LDCU.64 UR6, c[0x0][0x380] ;  /* 0x00007000ff0677ac */ /* 0x000e620008000a00 */
[----:B0-----:R-:W-:-:S04]  /*0320*/  UIADD3 UR4, UP0, UPT, UR4, 0x10, URZ ;  /* 0x0000001004047890 */ /* 0x001fc8000ff1e0ff */
[----:B------:R-:W-:Y:S01]  /*0330*/  UIADD3.X UR5, UPT, UPT, URZ, UR5, URZ, UP0, !UPT ;  /* 0x00000005ff057290 */ /* 0x000fe200087fe4ff */
[----:B-1----:R-:W-:Y:S02]  /*0340*/  IMAD.U32 R22, RZ, RZ, UR6 ;  /* 0x00000006ff167e24 */ /* 0x002fe4000f8e00ff */
[----:B------:R-:W-:Y:S02]  /*0350*/  IMAD.U32 R23, RZ, RZ, UR7 ;  /* 0x00000007ff177e24 */ /* 0x000fe4000f8e00ff */
[----:B------:R-:W-:Y:S02]  /*0360*/  IMAD.U32 R24, RZ, RZ, UR4 ;  /* 0x00000004ff187e24 */ /* 0x000fe4000f8e00ff */
[----:B------:R-:W-:-:S07]  /*0370*/  IMAD.U32 R25, RZ, RZ, UR5 ;  /* 0x00000005ff197e24 */ /* 0x000fce000f8e00ff */
.L_x_18:
[----:B------:R-:W-:Y:S02]  /*0380*/  R2UR UR4, R36 ;  /* 0x00000000240472ca */ /* 0x000fe400000e0000 */
[----:B------:R-:W-:-:S13]  /*0390*/  R2UR UR5, R37 ;  /* 0x00000000250572ca */ /* 0x000fda00000e0000 */
[----:B------:R-:W2:Y:S01]  /*03a0*/  LDG.E R0, desc[UR4][R22.64+0x10] ;  /* 0x0000100416007981 */ /* 0x000ea2000c1e1900 */
[----:B------:R-:W-:Y:S01]  /*03b0*/  VIADD R35, R35, 0x1 ;  /* 0x0000000123237836 */ /* 0x000fe20000000000 */
[----:B------:R-:W-:Y:S04]  /*03c0*/  BSSY.RECONVERGENT B6, `(.L_x_13) ;  /* 0x00000aa000067945 */ /* 0x000fe80003800200 */
[----:B------:R-:W-:-:S04]  /*03d0*/  ISETP.NE.AND P1, PT, R35, RZ, PT ;  /* 0x000000ff2300720c */ /* 0x000fc80003f25270 */
[----:B------:R-:W-:Y:S02]  /*03e0*/  P2R R27, PR, RZ, 0x2 ;  /* 0x00000002ff1b7803 */ /* 0x000fe40000000000 */
[----:B--2---:R-:W-:-:S13]  /*03f0*/  ISETP.NE.AND P0, PT, R0, RZ, PT ;  /* 0x000000ff0000720c */ /* 0x004fda0003f05270 */
[----:B------:R-:W-:Y:S05]  /*0400*/  @P0 BRA `(.L_x_14) ;  /* 0x0000000800940947 */ /* 0x000fea0003800000 */
[C---:B------:R-:W-:Y:S01]  /*0410*/  R2UR UR4, R36.reuse ;  /* 0x00000000240472ca */ /* 0x040fe200000e0000 */
[----:B------:R-:W0:Y:S01]  /*0420*/  LDC R5, c[0x0][0x3a0] ;  /* 0x0000e800ff057b82 */ /* 0x000e220000000800 */
[C---:B------:R-:W-:Y:S02]  /*0430*/  R2UR UR5, R37.reuse ;  /* 0x00000000250572ca */ /* 0x040fe400000e0000 */
[----:B------:R-:W-:Y:S02]  /*0440*/  R2UR UR6, R36 ;  /* 0x00000000240672ca */ /* 0x000fe400000e0000 */
[----:B------:R-:W-:-:S09]  /*0450*/  R2UR UR7, R37 ;  /* 0x00000000250772ca */ /* 0x000fd200000e0000 */
[----:B------:R-:W2:Y:S04]  /*0460*/  LDG.E R0, desc[UR4][R22.64] ;  /* 0x0000000416007981 */ /* 0x000ea8000c1e1900 */
[----:B------:R-:W2:Y:S02]  /*0470*/  LDG.E R3, desc[UR6][R18.64] ;  /* 0x0000000612037981 */ /* 0x000ea4000c1e1900 */
[----:B--2---:R-:W-:-:S05]  /*0480*/  IMAD.IADD R0, R0, 0x1, -R3 ;  /* 0x0000000100007824 */ /* 0x004fca00078e0a03 */
[----:B------:R-:W-:-:S04]  /*0490*/  IABS R0, R0 ;  /* 0x0000000000007213 */ /* 0x000fc80000000000 */
[----:B0-----:R-:W-:-:S13]  /*04a0*/  ISETP.GT.U32.AND P0, PT, R0, R5, PT ;  /* 0x000000050000720c */ /* 0x001fda0003f04070 */
[----:B------:R-:W-:Y:S05]  /*04b0*/  @P0 BRA `(.L_x_14) ;  /* 0x0000000800680947 */ /* 0x000fea0003800000 */
[C---:B------:R-:W-:Y:S02]  /*04c0*/  R2UR UR4, R36.reuse ;  /* 0x00000000240472ca */ /* 0x040fe400000e0000 */
[C---:B------:R-:W-:Y:S02]  /*04d0*/  R2UR UR5, R37.reuse ;  /* 0x00000000250572ca */ /* 0x040fe400000e0000 */
[----:B------:R-:W-:Y:S02]  /*04e0*/  R2UR UR6, R36 ;  /* 0x00000000240672ca */ /* 0x000fe400000e0000 */
[----:B------:R-:W-:-:S09]  /*04f0*/  R2UR UR7, R37 ;  /* 0x00000000250772ca */ /* 0x000fd200000e0000 */
[----:B------:R-:W2:Y:S04]  /*0500*/  LDG.E R0, desc[UR4][R22.64+0x4] ;  /* 0x0000040416007981 */ /* 0x000ea8000c1e1900 */
[----:B------:R-:W2:Y:S02]  /*0510*/  LDG.E R3, desc[UR6][R18.64+0x4] ;  /* 0x0000040612037981 */ /* 0x000ea4000c1e1900 */
[----:B--2---:R-:W-:-:S05]  /*0520*/  IMAD.IADD R0, R0, 0x1, -R3 ;  /* 0x0000000100007824 */ /* 0x004fca00078e0a03 */
[----:B------:R-:W-:-:S04]  /*0530*/  IABS R0, R0 ;  /* 0x0000000000007213 */ /* 0x000fc80000000000 */
[----:B------:R-:W-:-:S13]  /*0540*/  ISETP.GT.U32.AND P0, PT, R0, R5, PT ;  /* 0x000000050000720c */ /* 0x000fda0003f04070 */
[----:B------:R-:W-:Y:S05]  /*0550*/  @P0 BRA `(.L_x_14) ;  /* 0x0000000800400947 */ /* 0x000fea0003800000 */
[----:B------:R-:W0:Y:S01]  /*0560*/  LDC.64 R14, c[0x0][0x3c8] ;  /* 0x0000f200ff0e7b82 */ /* 0x000e220000000a00 */
[C---:B------:R-:W-:Y:S02]  /*0570*/  R2UR UR4, R36.reuse ;  /* 0x00000000240472ca */ /* 0x040fe400000e0000 */
[C---:B------:R-:W-:Y:S02]  /*0580*/  R2UR UR5, R37.reuse ;  /* 0x00000000250572ca */ /* 0x040fe400000e0000 */
[----:B------:R-:W-:Y:S02]  /*0590*/  R2UR UR6, R36 ;  /* 0x00000000240672ca */ /* 0x000fe400000e0000 */
[----:B------:R-:W-:-:S09]  /*05a0*/  R2UR UR7, R37 ;  /* 0x00000000250772ca */ /* 0x000fd200000e0000 */
[----:B0-----:R-:W2:Y:S04]  /*05b0*/  LDG.E.64 R8, desc[UR4][R14.64] ;  /* 0x000000040e087981 */ /* 0x001ea8000c1e1b00 */
[----:B------:R-:W3:Y:S04]  /*05c0*/  LDG.E.64 R4, desc[UR6][R14.64+0x10] ;  /* 0x000010060e047981 */ /* 0x000ee8000c1e1b00 */
[----:B------:R-:W4:Y:S01]  /*05d0*/  LDG.E.64 R6, desc[UR4][R14.64+0x8] ;  /* 0x000008040e067981 */ /* 0x000f22000c1e1b00 */
[----:B--2---:R-:W-:Y:S01]  /*05e0*/  SHF.R.U32.HI R0, RZ, 0x2, R9 ;  /* 0x00000002ff007819 */ /* 0x004fe20000011609 */
[----:B------:R-:W-:-:S03]  /*05f0*/  VIADD R8, R8, 0x587c5 ;  /* 0x000587c508087836 */ /* 0x000fc60000000000 */
[----:B------:R-:W-:Y:S01]  /*0600*/  LOP3.LUT R0, R0, R9, RZ, 0x3c, !PT ;  /* 0x0000000900007212 */ /* 0x000fe200078e3cff */
[----:B---3--:R-:W-:Y:S02]  /*0610*/  IMAD.SHL.U32 R3, R5, 0x10, RZ ;  /* 0x0000001005037824 */ /* 0x008fe400078e00ff */
[----:B------:R-:W-:Y:S02]  /*0620*/  IMAD.MOV.U32 R10, RZ, RZ, R5 ;  /* 0x000000ffff0a7224 */ /* 0x000fe400078e0005 */
[----:B------:R-:W-:-:S05]  /*0630*/  IMAD.SHL.U32 R9, R0, 0x2, RZ ;  /* 0x0000000200097824 */ /* 0x000fca00078e00ff */
[----:B------:R-:W-:Y:S01]  /*0640*/  LOP3.LUT R0, R0, R9, R3, 0x96, !PT ;  /* 0x0000000900007212 */ /* 0x000fe200078e9603 */
[----:B------:R-:W-:Y:S02]  /*0650*/  IMAD.MOV.U32 R3, RZ, RZ, 0x2f800000 ;  /* 0x2f800000ff037424 */ /* 0x000fe400078e00ff */
[----:B----4-:R-:W-:Y:S01]  /*0660*/  IMAD.MOV.U32 R9, RZ, RZ, R6 ;  /* 0x000000ffff097224 */ /* 0x010fe200078e0006 */
[----:B------:R-:W-:Y:S01]  /*0670*/  LOP3.LUT R11, R0, R5, RZ, 0x3c, !PT ;  /* 0x00000005000b7212 */ /* 0x000fe200078e3cff */
[----:B------:R-:W-:-:S03]  /*0680*/  IMAD.MOV.U32 R6, RZ, RZ, R2 ;  /* 0x000000ffff067224 */ /* 0x000fc600078e0002 */
[----:B------:R-:W-:Y:S01]  /*0690*/  STG.E.64 desc[UR6][R14.64], R8 ;  /* 0x000000080e007986 */ /* 0x000fe2000c101b06 */
[----:B------:R-:W-:-:S03]  /*06a0*/  IMAD.IADD R0, R11, 0x1, R8 ;  /* 0x000000010b007824 */ /* 0x000fc600078e0208 */
[----:B------:R0:W-:Y:S01]  /*06b0*/  STG.E.64 desc[UR4][R14.64+0x10], R10 ;  /* 0x0000100a0e007986 */ /* 0x0001e2000c101b04 */
[----:B------:R-:W-:Y:S01]  /*06c0*/  UMOV UR4, 0xfbce4218 ;  /* 0xfbce421800047882 */ /* 0x000fe20000000000 */
[----:B------:R-:W-:Y:S01]  /*06d0*/  I2FP.F32.U32 R0, R0 ;  /* 0x0000000000007245 */ /* 0x000fe20000201000 */
[----:B------:R-:W-:-:S04]  /*06e0*/  UMOV UR5, 0x40593fff ;  /* 0x40593fff00057882 */ /* 0x000fc80000000000 */
[----:B------:R-:W-:-:S04]  /*06f0*/  FFMA R0, R0, R3, 1.1641532182693481445e-10 ;  /* 0x2f00000000007423 */ /* 0x000fc80000000003 */
[----:B------:R1:W2:Y:S01]  /*0700*/  F2F.F64.F32 R12, R0 ;  /* 0x00000000000c7310 */ /* 0x0002a20000201800 */
[----:B0-----:R-:W-:Y:S02]  /*0710*/  IMAD.MOV.U32 R11, RZ, RZ, R4 ;  /* 0x000000ffff0b7224 */ /* 0x001fe400078e0004 */
[----:B------:R-:W-:Y:S02]  /*0720*/  IMAD.MOV.U32 R10, RZ, RZ, R7 ;  /* 0x000000ffff0a7224 */ /* 0x000fe400078e0007 */
[----:B------:R-:W-:Y:S01]  /*0730*/  IMAD.MOV.U32 R7, RZ, RZ, R26 ;  /* 0x000000ffff077224 */ /* 0x000fe200078e001a */
[----:B-1----:R-:W-:Y:S01]  /*0740*/  MOV R0, 0x68 ;  /* 0x0000006800007802 */ /* 0x002fe20000000f00 */
[----:B--2---:R-:W-:Y:S01]  /*0750*/  DMUL R12, R12, UR4 ;  /* 0x000000040c0c7c28 */ /* 0x004fe20008000000 */
[----:B------:R-:W-:Y:S02]  /*0760*/  R2UR UR4, R36 ;  /* 0x00000000240472ca */ /* 0x000fe400000e0000 */
[----:B------:R-:W-:-:S07]  /*0770*/  R2UR UR5, R37 ;  /* 0x00000000250572ca */ /* 0x000fce00000e0000 */
[----:B------:R-:W0:Y:S06]  /*0780*/  F2F.F32.F64 R12, R12 ;  /* 0x0000000c000c7310 */ /* 0x000e2c0000301000 */
[----:B------:R1:W-:Y:S01]  /*0790*/  STG.E.64 desc[UR4][R14.64+0x8], R10 ;  /* 0x0000080a0e007986 */ /* 0x0003e2000c101b04 */
[----:B------:R-:W2:Y:S01]  /*07a0*/  LDCU.64 UR4, c[0x4][0x40] ;  /* 0x01000800ff0477ac */ /* 0x000ea20008000a00 */
[----:B0-----:R-:W-:Y:S02]  /*07b0*/  FADD R28, RZ, R12 ;  /* 0x0000000cff1c7221 */ /* 0x001fe40000000000 */
[----:B------:R1:W0:Y:S04]  /*07c0*/  LDC.64 R12, c[0x4][R0] ;  /* 0x01000000000c7b82 */ /* 0x0002280000000a00 */
[----:B------:R-:W3:Y:S01]  /*07d0*/  F2I.TRUNC.NTZ R28, R28 ;  /* 0x0000001c001c7305 */ /* 0x000ee2000020f100 */
[----:B--2---:R-:W-:-:S02]  /*07e0*/  IMAD.U32 R4, RZ, RZ, UR4 ;  /* 0x00000004ff047e24 */ /* 0x004fc4000f8e00ff */
[----:B------:R-:W-:Y:S01]  /*07f0*/  IMAD.U32 R5, RZ, RZ, UR5 ;  /* 0x00000005ff057e24 */ /* 0x000fe2000f8e00ff */
[----:B---3--:R1:W-:Y:S06]  /*0800*/  STL [R1], R28 ;  /* 0x0000001c01007387 */ /* 0x0083ec0000100800 */
[----:B------:R-:W-:-:S07]  /*0810*/  LEPC R20, `(.L_x_15) ;  /* 0x000000001014794e */ /* 0x000fce0000000000 */
[----:B01----:R-:W-:Y:S05]  /*0820*/  CALL.ABS.NOINC R12 ;  /* 0x000000000c007343 */ /* 0x003fea0003c00000 */
.L_x_15:
[----:B------:R-:W-:-:S04]  /*0830*/  I2FP.F32.S32 R3, R28 ;  /* 0x0000001c00037245 */ /* 0x000fc80000201400 */
[----:B------:R-:W-:-:S13]  /*0840*/  FSETP.GE.AND P0, PT, R32, R3, PT ;  /* 0x000000032000720b */ /* 0x000fda0003f06000 */
[----:B------:R-:W-:Y:S05]  /*0850*/  @!P0 BRA `(.L_x_16) ;  /* 0x0000000400008947 */ /* 0x000fea0003800000 */
[----:B------:R-:W0:Y:S01]  /*0860*/  LDC R13, c[0x0][0x398] ;  /* 0x0000e600ff0d7b82 */ /* 0x000e220000000800 */
[C---:B------:R-:W-:Y:S01]  /*0870*/  R2UR UR4, R36.reuse ;  /* 0x00000000240472ca */ /* 0x040fe200000e0000 */
[----:B------:R-:W-:Y:S01]  /*0880*/  IMAD.MOV.U32 R11, RZ, RZ, 0x1 ;  /* 0x00000001ff0b7424 */ /* 0x000fe200078e00ff */
[C---:B------:R-:W-:Y:S02]  /*0890*/  R2UR UR5, R37.reuse ;  /* 0x00000000250572ca */ /* 0x040fe400000e0000 */
[C---:B------:R-:W-:Y:S02]  /*08a0*/  R2UR UR6, R36.reuse ;  /* 0x00000000240672ca */ /* 0x040fe400000e0000 */
[C---:B------:R-:W-:Y:S01]  /*08b0*/  R2UR UR7, R37.reuse ;  /* 0x00000000250772ca */ /* 0x040fe200000e0000 */
[----:B------:R-:W1:Y:S01]  /*08c0*/  LDC.64 R14, c[0x0][0x3c8] ;  /* 0x0000f200ff0e7b82 */ /* 0x000e620000000a00 */
[----:B------:R-:W-:Y:S02]  /*08d0*/  R2UR UR8, R36 ;  /* 0x00000000240872ca */ /* 0x000fe400000e0000 */
[----:B------:R-:W-:-:S02]  /*08e0*/  R2UR UR9, R37 ;  /* 0x00000000250972ca */ /* 0x000fc400000e0000 */
[----:B------:R-:W-:Y:S02]  /*08f0*/  R2UR UR10, R36 ;  /* 0x00000000240a72ca */ /* 0x000fe400000e0000 */
[----:B------:R-:W-:Y:S01]  /*0900*/  R2UR UR11, R37 ;  /* 0x00000000250b72ca */ /* 0x000fe200000e0000 */
[----:B------:R2:W-:Y:S04]  /*0910*/  STG.E desc[UR4][R24.64], R11 ;  /* 0x0000000b18007986 */ /* 0x0005e8000c101904 */
[----:B0-----:R0:W-:Y:S04]  /*0920*/  STG.E desc[UR6][R24.64+-0x8], R13 ;  /* 0xfffff80d18007986 */ /* 0x0011e8000c101906 */
[----:B-1----:R-:W3:Y:S04]  /*0930*/  LDG.E.64 R8, desc[UR8][R14.64] ;  /* 0x000000080e087981 */ /* 0x002ee8000c1e1b00 */
[----:B------:R-:W4:Y:S04]  /*0940*/  LDG.E.64 R6, desc[UR10][R14.64+0x10] ;  /* 0x0000100a0e067981 */ /* 0x000f28000c1e1b00 */
[----:B------:R-:W5:Y:S01]  /*0950*/  LDG.E.64 R4, desc[UR4][R14.64+0x8] ;  /* 0x000008040e047981 */ /* 0x000f62000c1e1b00 */
[----:B---3--:R-:W-:Y:S01]  /*0960*/  SHF.R.U32.HI R0, RZ, 0x2, R9 ;  /* 0x00000002ff007819 */ /* 0x008fe20000011609 */
[----:B------:R-:W-:-:S03]  /*0970*/  VIADD R8, R8, 0x587c5 ;  /* 0x000587c508087836 */ /* 0x000fc60000000000 */
[----:B------:R-:W-:Y:S01]  /*0980*/  LOP3.LUT R0, R0, R9, RZ, 0x3c, !PT ;  /* 0x0000000900007212 */ /* 0x000fe200078e3cff */
[----:B----4-:R-:W-:Y:S02]  /*0990*/  IMAD.SHL.U32 R3, R7, 0x10, RZ ;  /* 0x0000001007037824 */ /* 0x010fe400078e00ff */
[----:B------:R-:W-:Y:S02]  /*09a0*/  IMAD.MOV.U32 R10, RZ, RZ, R7 ;  /* 0x000000ffff0a7224 */ /* 0x000fe400078e0007 */
[----:B------:R-:W-:-:S05]  /*09b0*/  IMAD.SHL.U32 R9, R0, 0x2, RZ ;  /* 0x0000000200097824 */ /* 0x000fca00078e00ff */
[----:B------:R-:W-:Y:S01]  /*09c0*/  LOP3.LUT R0, R0, R9, R3, 0x96, !PT ;  /* 0x0000000900007212 */ /* 0x000fe200078e9603 */
[----:B------:R-:W-:Y:S02]  /*09d0*/  IMAD.MOV.U32 R3, RZ, RZ, 0x2f800000 ;  /* 0x2f800000ff037424 */ /* 0x000fe400078e00ff */
[----:B-----5:R-:W-:Y:S01]  /*09e0*/  IMAD.MOV.U32 R9, RZ, RZ, R4 ;  /* 0x000000ffff097224 */ /* 0x020fe200078e0004 */
[----:B--2---:R-:W-:Y:S01]  /*09f0*/  LOP3.LUT R11, R0, R7, RZ, 0x3c, !PT ;  /* 0x00000007000b7212 */ /* 0x004fe200078e3cff */
        /* <DEDUP_REMOVED lines=8> */
[----:B0-----:R0:W2:Y:S01]  /*0a80*/  F2F.F64.F32 R12, R0 ;  /* 0x00000000000c7310 */ /* 0x0010a20000201800 */
[----:B-1----:R-:W-:Y:S02]  /*0a90*/  IMAD.MOV.U32 R11, RZ, RZ, R6 ;  /* 0x000000ffff0b7224 */ /* 0x002fe400078e0006 */
[----:B------:R-:W-:Y:S02]  /*0aa0*/  IMAD.MOV.U32 R10, RZ, RZ, R5 ;  /* 0x000000ffff0a7224 */ /* 0x000fe400078e0005 */
[----:B------:R-:W-:Y:S01]  /*0ab0*/  IMAD.MOV.U32 R6, RZ, RZ, R2 ;  /* 0x000000ffff067224 */ /* 0x000fe200078e0002 */
[----:B0-----:R-:W-:Y:S01]  /*0ac0*/  MOV R0, 0x68 ;  /* 0x0000006800007802 */ /* 0x001fe20000000f00 */
        /* <DEDUP_REMOVED lines=14> */
.L_x_17:
[----:B------:R-:W-:Y:S02]  /*0bb0*/  I2FP.F32.S32 R3, R28 ;  /* 0x0000001c00037245 */ /* 0x000fe40000201400 */
[C---:B------:R-:W-:Y:S02]  /*0bc0*/  R2UR UR4, R36.reuse ;  /* 0x00000000240472ca */ /* 0x040fe400000e0000 */
[C---:B------:R-:W-:Y:S02]  /*0bd0*/  R2UR UR5, R37.reuse ;  /* 0x00000000250572ca */ /* 0x040fe400000e0000 */
[----:B------:R-:W-:Y:S02]  /*0be0*/  R2UR UR6, R36 ;  /* 0x00000000240672ca */ /* 0x000fe400000e0000 */
[----:B------:R-:W-:Y:S02]  /*0bf0*/  R2UR UR7, R37 ;  /* 0x00000000250772ca */ /* 0x000fe400000e0000 */
[----:B------:R-:W-:-:S04]  /*0c00*/  FSETP.GE.AND P0, PT, R34, R3, PT ;  /* 0x000000032200720b */ /* 0x000fc80003f06000 */
[----:B------:R-:W-:-:S05]  /*0c10*/  SEL R3, RZ, 0x1, !P0 ;  /* 0x00000001ff037807 */ /* 0x000fca0004000000 */
[----:B------:R0:W-:Y:S04]  /*0c20*/  STG.E desc[UR4][R24.64+0x4], R3 ;  /* 0x0000040318007986 */ /* 0x0001e8000c101904 */
[----:B------:R-:W2:Y:S02]  /*0c30*/  LDG.E R0, desc[UR6][R16.64+0xc] ;  /* 0x00000c0610007981 */ /* 0x000ea4000c1e1900 */
[----:B--2---:R-:W-:-:S05]  /*0c40*/  VIADD R5, R0, 0x1 ;  /* 0x0000000100057836 */ /* 0x004fca0000000000 */
[----:B------:R0:W-:Y:S02]  /*0c50*/  STG.E desc[UR4][R16.64+0xc], R5 ;  /* 0x00000c0510007986 */ /* 0x0001e4000c101904 */
.L_x_16:
[C---:B------:R-:W-:Y:S01]  /*0c60*/  R2UR UR4, R36.reuse ;  /* 0x00000000240472ca */ /* 0x040fe200000e0000 */
[----:B------:R-:W1:Y:S01]  /*0c70*/  LDC R14, c[0x0][0x3c0] ;  /* 0x0000f000ff0e7b82 */ /* 0x000e620000000800 */
[C---:B------:R-:W-:Y:S02]  /*0c80*/  R2UR UR5, R37.reuse ;  /* 0x00000000250572ca */ /* 0x040fe400000e0000 */
[C---:B------:R-:W-:Y:S02]  /*0c90*/  R2UR UR6, R36.reuse ;  /* 0x00000000240672ca */ /* 0x040fe400000e0000 */
[C---:B------:R-:W-:Y:S02]  /*0ca0*/  R2UR UR7, R37.reuse ;  /* 0x00000000250772ca */ /* 0x040fe400000e0000 */
[----:B------:R-:W-:Y:S02]  /*0cb0*/  R2UR UR8, R36 ;  /* 0x00000000240872ca */ /* 0x000fe400000e0000 */
[----:B------:R-:W-:-:S02]  /*0cc0*/  R2UR UR9, R37 ;  /* 0x00000000250972ca */ /* 0x000fc400000e0000 */
[C---:B------:R-:W-:Y:S02]  /*0cd0*/  R2UR UR10, R36.reuse ;  /* 0x00000000240a72ca */ /* 0x040fe400000e0000 */
[C---:B------:R-:W-:Y:S01]  /*0ce0*/  R2UR UR11, R37.reuse ;  /* 0x00000000250b72ca */ /* 0x040fe200000e0000 */
[----:B------:R-:W1:Y:S01]  /*0cf0*/  LDG.E R15, desc[UR4][R22.64] ;  /* 0x00000004160f7981 */ /* 0x000e62000c1e1900 */
[C---:B------:R-:W-:Y:S01]  /*0d00*/  R2UR UR12, R36.reuse ;  /* 0x00000000240c72ca */ /* 0x040fe200000e0000 */
[----:B------:R-:W2:Y:S01]  /*0d10*/  LDCU.64 UR4, c[0x4][0x50] ;  /* 0x01000a00ff0477ac */ /* 0x000ea20008000a00 */
[C---:B------:R-:W-:Y:S01]  /*0d20*/  R2UR UR13, R37.reuse ;  /* 0x00000000250d72ca */ /* 0x040fe200000e0000 */
[----:B------:R-:W3:Y:S01]  /*0d30*/  LDG.E R12, desc[UR6][R22.64+0x4] ;  /* 0x00000406160c7981 */ /* 0x000ee2000c1e1900 */
[----:B------:R-:W-:Y:S02]  /*0d40*/  R2UR UR14, R36 ;  /* 0x00000000240e72ca */ /* 0x000fe400000e0000 */
[----:B------:R-:W-:Y:S01]  /*0d50*/  R2UR UR15, R37 ;  /* 0x00000000250f72ca */ /* 0x000fe200000e0000 */
[----:B------:R-:W3:Y:S04]  /*0d60*/  LDG.E R13, desc[UR8][R22.64+0x10] ;  /* 0x00001008160d7981 */ /* 0x000ee8000c1e1900 */
[----:B------:R-:W4:Y:S04]  /*0d70*/  LDG.E R10, desc[UR10][R24.64+-0x10] ;  /* 0xfffff00a180a7981 */ /* 0x000f28000c1e1900 */
[----:B------:R-:W4:Y:S04]  /*0d80*/  LDG.E R11, desc[UR12][R24.64+-0xc] ;  /* 0xfffff40c180b7981 */ /* 0x000f28000c1e1900 */
[----:B------:R-:W5:Y:S01]  /*0d90*/  LDG.E R0, desc[UR14][R24.64] ;  /* 0x0000000e18007981 */ /* 0x000f62000c1e1900 */
[----:B------:R-:W-:-:S06]  /*0da0*/  MOV R8, 0x68 ;  /* 0x0000006800087802 */ /* 0x000fcc0000000f00 */
[----:B------:R-:W1:Y:S01]  /*0db0*/  LDC.64 R8, c[0x4][R8] ;  /* 0x0100000008087b82 */ /* 0x000e620000000a00 */
[----:B------:R-:W-:Y:S01]  /*0dc0*/  IADD3 R6, P0, PT, R2, 0x8, RZ ;  /* 0x0000000802067810 */ /* 0x000fe20007f1e0ff */
[----:B--2---:R-:W-:Y:S02]  /*0dd0*/  IMAD.U32 R4, RZ, RZ, UR4 ;  /* 0x00000004ff047e24 */ /* 0x004fe4000f8e00ff */
[----:B0-----:R-:W-:Y:S02]  /*0de0*/  IMAD.U32 R5, RZ, RZ, UR5 ;  /* 0x00000005ff057e24 */ /* 0x001fe4000f8e00ff */
[----:B------:R-:W-:Y:S01]  /*0df0*/  IMAD.X R7, RZ, RZ, R26, P0 ;  /* 0x000000ffff077224 */ /* 0x000fe200000e061a */
[----:B-1----:R0:W-:Y:S04]  /*0e00*/  STL.64 [R1+0x8], R14 ;  /* 0x0000080e01007387 */ /* 0x0021e80000100a00 */
[----:B---3--:R0:W-:Y:S04]  /*0e10*/  STL.64 [R1+0x10], R12 ;  /* 0x0000100c01007387 */ /* 0x0081e80000100a00 */
[----:B----4-:R0:W-:Y:S04]  /*0e20*/  STL.64 [R1+0x18], R10 ;  /* 0x0000180a01007387 */ /* 0x0101e80000100a00 */
[----:B-----5:R0:W-:Y:S02]  /*0e30*/  STL [R1+0x20], R0 ;  /* 0x0000200001007387 */ /* 0x0201e40000100800 */
[----:B------:R-:W-:-:S07]  /*0e40*/  LEPC R20, `(.L_x_14) ;  /* 0x000000001014794e */ /* 0x000fce0000000000 */
[----:B0-----:R-:W-:Y:S05]  /*0e50*/  CALL.ABS.NOINC R8 ;  /* 0x0000000008007343 */ /* 0x001fea0003c00000 */
.L_x_14:
[----:B------:R-:W-:Y:S05]  /*0e60*/  BSYNC.RECONVERGENT B6 ;  /* 0x0000000000067941 */ /* 0x000fea0003800200 */
.L_x_13:
[----:B------:R-:W-:Y:S02]  /*0e70*/  ISETP.NE.AND P6, PT, R27, RZ, PT ;  /* 0x000000ff1b00720c */ /* 0x000fe40003fc5270 */
[----:B------:R-:W-:Y:S02]  /*0e80*/  IADD3 R22, P0, PT, R22, 0x18, RZ ;  /* 0x0000001816167810 */ /* 0x000fe40007f1e0ff */
[----:B------:R-:W-:-:S03]  /*0e90*/  IADD3 R24, P1, PT, R24, 0x18, RZ ;  /* 0x0000001818187810 */ /* 0x000fc60007f3e0ff */
[----:B------:R-:W-:Y:S02]  /*0ea0*/  IMAD.X R23, RZ, RZ, R23, P0 ;  /* 0x000000ffff177224 */ /* 0x000fe400000e0617 */
[----:B------:R-:W-:-:S04]  /*0eb0*/  IMAD.X R25, RZ, RZ, R25, P1 ;  /* 0x000000ffff197224 */ /* 0x000fc800008e0619 */
[----:B------:R-:W-:Y:S05]  /*0ec0*/  @P6 BRA `(.L_x_18) ;  /* 0xfffffff4002c6947 */ /* 0x000fea000383ffff */
[----:B------:R-:W-:Y:S05]  /*0ed0*/  BSYNC.RECONVERGENT B7 ;  /* 0x0000000000077941 */ /* 0x000fea0003800200 */
.L_x_12:
[----:B------:R-:W-:Y:S02]  /*0ee0*/  R2UR UR4, R36 ;  /* 0x00000000240472ca */ /* 0x000fe400000e0000 */
[----:B------:R-:W-:-:S13]  /*0ef0*/  R2UR UR5, R37 ;  /* 0x00000000250572ca */ /* 0x000fda00000e0000 */
[----:B------:R-:W2:Y:S01]  /*0f00*/  LDG.E R0, desc[UR4][R18.64+0x14] ;  /* 0x0000140412007981 */ /* 0x000ea2000c1e1900 */
[----:B------:R-:W-:Y:S01]  /*0f10*/  BSSY.RECONVERGENT B6, `(.L_x_19) ;  /* 0x000003d000067945 */ /* 0x000fe20003800200 */
[----:B--2---:R-:W-:-:S13]  /*0f20*/  ISETP.NE.AND P0, PT, R0, RZ, PT ;  /* 0x000000ff0000720c */ /* 0x004fda0003f05270 */
        /* <DEDUP_REMOVED lines=9> */
[----:B------:R-:W-:Y:S01]  /*0fc0*/  UMOV UR4, 0xfbce4218 ;  /* 0xfbce421800047882 */ /* 0x000fe20000000000 */
[----:B------:R-:W-:Y:S01]  /*0fd0*/  UMOV UR5, 0x40593fff ;  /* 0x40593fff00057882 */ /* 0x000fe20000000000 */
[----:B------:R-:W-:-:S02]  /*0fe0*/  R2UR UR8, R36 ;  /* 0x00000000240872ca */ /* 0x000fc400000e0000 */
[----:B------:R-:W-:Y:S02]  /*0ff0*/  R2UR UR9, R37 ;  /* 0x00000000250972ca */ /* 0x000fe400000e0000 */
[----:B--2---:R-:W-:Y:S01]  /*1000*/  SHF.R.U32.HI R0, RZ, 0x2, R13 ;  /* 0x00000002ff007819 */ /* 0x004fe2000001160d */
[----:B------:R-:W-:-:S03]  /*1010*/  VIADD R12, R12, 0x587c5 ;  /* 0x000587c50c0c7836 */ /* 0x000fc60000000000 */
[----:B------:R-:W-:Y:S01]  /*1020*/  LOP3.LUT R0, R0, R13, RZ, 0x3c, !PT ;  /* 0x0000000d00007212 */ /* 0x000fe200078e3cff */
[----:B---3--:R-:W-:Y:S02]  /*1030*/  IMAD.SHL.U32 R3, R7, 0x10, RZ ;  /* 0x0000001007037824 */ /* 0x008fe400078e00ff */
[----:B------:R-:W-:Y:S02]  /*1040*/  IMAD.MOV.U32 R21, RZ, RZ, R6 ;  /* 0x000000ffff157224 */ /* 0x000fe400078e0006 */
[C---:B------:R-:W-:Y:S02]  /*1050*/  IMAD.SHL.U32 R8, R0.reuse, 0x2, RZ ;  /* 0x0000000200087824 */ /* 0x040fe400078e00ff */
[----:B----4-:R-:W-:Y:S02]  /*1060*/  IMAD.MOV.U32 R20, RZ, RZ, R5 ;  /* 0x000000ffff147224 */ /* 0x010fe400078e0005 */
[----:B------:R-:W-:Y:S01]  /*1070*/  IMAD.MOV.U32 R13, RZ, RZ, R4 ;  /* 0x000000ffff0d7224 */ /* 0x000fe200078e0004 */
[----:B------:R-:W-:Y:S01]  /*1080*/  LOP3.LUT R8, R0, R8, R3, 0x96, !PT ;  /* 0x0000000800087212 */ /* 0x000fe200078e9603 */
[----:B------:R-:W-:Y:S01]  /*1090*/  IMAD.MOV.U32 R3, RZ, RZ, 0x2f800000 ;  /* 0x2f800000ff037424 */ /* 0x000fe200078e00ff */
[----:B------:R0:W-:Y:S01]  /*10a0*/  STG.E.64 desc[UR6][R10.64+0x8], R20 ;  /* 0x000008140a007986 */ /* 0x0001e2000c101b06 */
[----:B------:R-:W-:Y:S01]  /*10b0*/  IMAD.MOV.U32 R14, RZ, RZ, R7 ;  /* 0x000000ffff0e7224 */ /* 0x000fe200078e0007 */
[----:B------:R-:W-:Y:S01]  /*10c0*/  LOP3.LUT R15, R8, R7, RZ, 0x3c, !PT ;  /* 0x00000007080f7212 */ /* 0x000fe200078e3cff */
[----:B------:R-:W-:Y:S01]  /*10d0*/  IMAD.MOV.U32 R6, RZ, RZ, R2 ;  /* 0x000000ffff067224 */ /* 0x000fe200078e0002 */
[----:B------:R0:W-:Y:S01]  /*10e0*/  STG.E.64 desc[UR8][R10.64], R12 ;  /* 0x0000000c0a007986 */ /* 0x0001e2000c101b08 */
[----:B------:R-:W-:-:S02]  /*10f0*/  IMAD.MOV.U32 R7, RZ, RZ, R26 ;  /* 0x000000ffff077224 */ /* 0x000fc400078e001a */
[----:B------:R-:W-:-:S05]  /*1100*/  IMAD.IADD R0, R15, 0x1, R12 ;  /* 0x000000010f007824 */ /* 0x000fca00078e020c */
[----:B------:R-:W-:-:S05]  /*1110*/  I2FP.F32.U32 R0, R0 ;  /* 0x0000000000007245 */ /* 0x000fca0000201000 */
[----:B------:R-:W-:-:S04]  /*1120*/  FFMA R0, R0, R3, 1.1641532182693481445e-10 ;  /* 0x2f00000000007423 */ /* 0x000fc80000000003 */
[----:B------:R-:W1:Y:S02]  /*1130*/  F2F.F64.F32 R8, R0 ;  /* 0x0000000000087310 */ /* 0x000e640000201800 */
[----:B-1----:R-:W-:Y:S01]  /*1140*/  DMUL R8, R8, UR4 ;  /* 0x0000000408087c28 */ /* 0x002fe20008000000 */
[----:B------:R-:W-:Y:S02]  /*1150*/  R2UR UR4, R36 ;  /* 0x00000000240472ca */ /* 0x000fe400000e0000 */
[----:B------:R-:W-:-:S07]  /*1160*/  R2UR UR5, R37 ;  /* 0x00000000250572ca */ /* 0x000fce00000e0000 */
[----:B------:R-:W1:Y:S06]  /*1170*/  F2F.F32.F64 R8, R8 ;  /* 0x0000000800087310 */ /* 0x000e6c0000301000 */
[----:B------:R0:W-:Y:S01]  /*1180*/  STG.E.64 desc[UR4][R10.64+0x10], R14 ;  /* 0x0000100e0a007986 */ /* 0x0001e2000c101b04 */
[----:B------:R-:W2:Y:S01]  /*1190*/  LDCU.64 UR4, c[0x4][0x40] ;  /* 0x01000800ff0477ac */ /* 0x000ea20008000a00 */
[----:B-1----:R-:W-:Y:S01]  /*11a0*/  FADD R22, RZ, R8 ;  /* 0x00000008ff167221 */ /* 0x002fe20000000000 */
[----:B------:R-:W-:-:S05]  /*11b0*/  MOV R8, 0x68 ;  /* 0x0000006800087802 */ /* 0x000fca0000000f00 */
[----:B------:R-:W1:Y:S01]  /*11c0*/  F2I.TRUNC.NTZ R22, R22 ;  /* 0x0000001600167305 */ /* 0x000e62000020f100 */
[----:B------:R-:W3:Y:S01]  /*11d0*/  LDC.64 R8, c[0x4][R8] ;  /* 0x0100000008087b82 */ /* 0x000ee20000000a00 */
[----:B--2---:R-:W-:Y:S02]  /*11e0*/  IMAD.U32 R4, RZ, RZ, UR4 ;  /* 0x00000004ff047e24 */ /* 0x004fe4000f8e00ff */
[----:B------:R-:W-:Y:S01]  /*11f0*/  IMAD.U32 R5, RZ, RZ, UR5 ;  /* 0x00000005ff057e24 */ /* 0x000fe2000f8e00ff */
[----:B-1----:R0:W-:Y:S06]  /*1200*/  STL [R1], R22 ;  /* 0x0000001601007387 */ /* 0x0021ec0000100800 */
[----:B0-----:R-:W-:-:S07]  /*1210*/  LEPC R20, `(.L_x_21) ;  /* 0x000000001014794e */ /* 0x001fce0000000000 */
[----:B---3--:R-:W-:Y:S05]  /*1220*/  CALL.ABS.NOINC R8 ;  /* 0x0000000008007343 */ /* 0x008fea0003c00000 */
.L_x_21:
[----:B------:R-:W0:Y:S01]  /*1230*/  LDC R7, c[0x0][0x39c] ;  /* 0x0000e700ff077b82 */ /* 0x000e220000000800 */
[----:B------:R-:W-:Y:S02]  /*1240*/  I2FP.F32.S32 R3, R22 ;  /* 0x0000001600037245 */ /* 0x000fe40000201400 */
[----:B------:R-:W-:Y:S02]  /*1250*/  R2UR UR4, R36 ;  /* 0x00000000240472ca */ /* 0x000fe400000e0000 */
[----:B------:R-:W-:Y:S02]  /*1260*/  R2UR UR5, R37 ;  /* 0x00000000250572ca */ /* 0x000fe400000e0000 */
[----:B------:R-:W-:Y:S01]  /*1270*/  FSETP.GE.AND P0, PT, R34, R3, PT ;  /* 0x000000032200720b */ /* 0x000fe20003f06000 */
[----:B------:R-:W0:Y:S03]  /*1280*/  LDC.64 R4, c[0x0][0x388] ;  /* 0x0000e200ff047b82 */ /* 0x000e260000000a00 */
[----:B------:R-:W-:Y:S01]  /*1290*/  SEL R3, RZ, 0x1, !P0 ;  /* 0x00000001ff037807 */ /* 0x000fe20004000000 */
[----:B0-----:R-:W-:-:S06]  /*12a0*/  IMAD.WIDE.U32 R4, R7, 0x18, R4 ;  /* 0x0000001807047825 */ /* 0x001fcc00078e0004 */
[----:B------:R0:W-:Y:S01]  /*12b0*/  STG.E desc[UR4][R4.64+0x14], R3 ;  /* 0x0000140304007986 */ /* 0x0001e2000c101904 */
[----:B------:R-:W-:Y:S05]  /*12c0*/  BRA `(.L_x_22) ;  /* 0x0000000000047947 */ /* 0x000fea0003800000 */
.L_x_20:
[----:B------:R-:W-:-:S07]  /*12d0*/  VIADD R31, R31, 0x1 ;  /* 0x000000011f1f7836 */ /* 0x000fce0000000000 */
.L_x_22:
[----:B------:R-:W-:Y:S05]  /*12e0*/  BSYNC.RECONVERGENT B6 ;  /* 0x0000000000067941 */ /* 0x000fea0003800200 */
.L_x_19:
[----:B------:R-:W-:Y:S02]  /*12f0*/  R2UR UR4, R36 ;  /* 0x00000000240472ca */ /* 0x000fe400000e0000 */
[----:B------:R-:W-:-:S13]  /*1300*/  R2UR UR5, R37 ;  /* 0x00000000250572ca */ /* 0x000fda00000e0000 */
[----:B------:R-:W2:Y:S01]  /*1310*/  LDG.E R0, desc[UR4][R18.64+0x8] ;  /* 0x0000080412007981 */ /* 0x000ea2000c1e1900 */
[----:B------:R-:W2:Y:S01]  /*1320*/  LDCU UR4, c[0x0][0x3b0] ;  /* 0x00007600ff0477ac */ /* 0x000ea20008000800 */
[----:B------:R-:W1:Y:S01]  /*1330*/  LDCU UR5, c[0x0][0x398] ;  /* 0x00007300ff0577ac */ /* 0x000e620008000800 */
[----:B--2---:R-:W-:-:S05]  /*1340*/  VIADD R0, R0, UR4 ;  /* 0x0000000400007c36 */ /* 0x004fca0008000000 */
[----:B-1----:R-:W-:-:S13]  /*1350*/  ISETP.GE.U32.AND P0, PT, R0, UR5, PT ;  /* 0x0000000500007c0c */ /* 0x002fda000bf06070 */
[----:B------:R-:W-:Y:S01]  /*1360*/  @P0 R2UR UR4, R36 ;  /* 0x00000000240402ca */ /* 0x000fe200000e0000 */
[----:B0-----:R-:W-:Y:S01]  /*1370*/  @P0 IMAD.MOV.U32 R3, RZ, RZ, 0x2 ;  /* 0x00000002ff030424 */ /* 0x001fe200078e00ff */
[----:B------:R-:W-:-:S13]  /*1380*/  @P0 R2UR UR5, R37 ;  /* 0x00000000250502ca */ /* 0x000fda00000e0000 */
[----:B------:R0:W-:Y:S02]  /*1390*/  @P0 STG.E desc[UR4][R16.64+0x10], R3 ;  /* 0x0000100310000986 */ /* 0x0001e4000c101904 */
.L_x_11:
[----:B------:R-:W-:Y:S05]  /*13a0*/  BSYNC.RECONVERGENT B8 ;  /* 0x0000000000087941 */ /* 0x000fea0003800200 */
.L_x_10:
[----:B------:R-:W-:Y:S01]  /*13b0*/  R2UR UR4, R36 ;  /* 0x00000000240472ca */ /* 0x000fe200000e0000 */
[----:B------:R-:W1:Y:S01]  /*13c0*/  LDC R0, c[0x0][0x394] ;  /* 0x0000e500ff007b82 */ /* 0x000e620000000800 */
[----:B------:R-:W-:-:S07]  /*13d0*/  R2UR UR5, R37 ;  /* 0x00000000250572ca */ /* 0x000fce00000e0000 */
[----:B------:R-:W2:Y:S06]  /*13e0*/  LDC R10, c[0x0][0x3c0] ;  /* 0x0000f000ff0a7b82 */ /* 0x000eac0000000800 */
[----:B------:R-:W2:Y:S01]  /*13f0*/  LDG.E R11, desc[UR4][R18.64+0x4] ;  /* 0x00000404120b7981 */ /* 0x000ea2000c1e1900 */
[----:B------:R-:W-:Y:S01]  /*1400*/  MOV R8, 0x68 ;  /* 0x0000006800087802 */ /* 0x000fe20000000f00 */
[----:B------:R-:W3:Y:S01]  /*1410*/  LDCU.64 UR4, c[0x4][0x58] ;  /* 0x01000b00ff0477ac */ /* 0x000ee20008000a00 */
[----:B------:R-:W-:-:S04]  /*1420*/  IADD3 R6, P0, PT, R2, 0x8, RZ ;  /* 0x0000000802067810 */ /* 0x000fc80007f1e0ff */
[----:B------:R-:W4:Y:S01]  /*1430*/  LDC.64 R8, c[0x4][R8] ;  /* 0x0100000008087b82 */ /* 0x000f220000000a00 */
[----:B------:R-:W-:Y:S02]  /*1440*/  IMAD.X R7, RZ, RZ, R26, P0 ;  /* 0x000000ffff077224 */ /* 0x000fe400000e061a */
[----:B-1----:R-:W-:-:S05]  /*1450*/  VIADD R0, R0, 0xfffffffd ;  /* 0xfffffffd00007836 */ /* 0x002fca0000000000 */
[----:B------:R1:W-:Y:S01]  /*1460*/  STL [R1+0x10], R0 ;  /* 0x0000100001007387 */ /* 0x0003e20000100800 */
[----:B---3--:R-:W-:Y:S02]  /*1470*/  IMAD.U32 R4, RZ, RZ, UR4 ;  /* 0x00000004ff047e24 */ /* 0x008fe4000f8e00ff */
[----:B------:R-:W-:Y:S01]  /*1480*/  IMAD.U32 R5, RZ, RZ, UR5 ;  /* 0x00000005ff057e24 */ /* 0x000fe2000f8e00ff */
[----:B--2-4-:R1:W-:Y:S06]  /*1490*/  STL.64 [R1+0x8], R10 ;  /* 0x0000080a01007387 */ /* 0x0143ec0000100a00 */
[----:B------:R-:W-:-:S07]  /*14a0*/  LEPC R20, `(.L_x_23) ;  /* 0x000000001014794e */ /* 0x000fce0000000000 */
[----:B01----:R-:W-:Y:S05]  /*14b0*/  CALL.ABS.NOINC R8 ;  /* 0x0000000008007343 */ /* 0x003fea0003c00000 */
.L_x_23:
[----:B------:R-:W-:Y:S02]  /*14c0*/  R2UR UR4, R36 ;  /* 0x00000000240472ca */ /* 0x000fe400000e0000 */
[----:B------:R-:W-:-:S13]  /*14d0*/  R2UR UR5, R37 ;  /* 0x00000000250572ca */ /* 0x000fda00000e0000 */
[----:B------:R-:W2:Y:S01]  /*14e0*/  LDG.E R0, desc[UR4][R18.64+0x4] ;  /* 0x0000040412007981 */ /* 0x000ea2000c1e1900 */
[----:B------:R-:W0:Y:S01]  /*14f0*/  LDCU UR4, c[0x0][0x394] ;  /* 0x00007280ff0477ac */ /* 0x000e220008000800 */
[----:B------:R-:W-:Y:S01]  /*1500*/  BSSY.RECONVERGENT B6, `(.L_x_24) ;  /* 0x00000d1000067945 */ /* 0x000fe20003800200 */
[----:B0-----:R-:W-:-:S06]  /*1510*/  UIADD3 UR4, UPT, UPT, UR4, -0x3, URZ ;  /* 0xfffffffd04047890 */ /* 0x001fcc000fffe0ff */
[----:B--2---:R-:W-:-:S04]  /*1520*/  ISETP.GT.U32.AND P0, PT, R0, UR4, PT ;  /* 0x0000000400007c0c */ /* 0x004fc8000bf04070 */
[----:B------:R-:W-:-:S13]  /*1530*/  ISETP.LT.OR P0, PT, R0, RZ, P0 ;  /* 0x000000ff0000720c */ /* 0x000fda0000701670 */
[----:B------:R-:W-:Y:S05]  /*1540*/  @P0 BRA `(.L_x_25) ;  /* 0x0000000c00300947 */ /* 0x000fea0003800000 */
[----:B------:R-:W0:Y:S01]  /*1550*/  LDC R0, c[0x0][0x3c0] ;  /* 0x0000f000ff007b82 */ /* 0x000e220000000800 */
[----:B------:R-:W-:Y:S01]  /*1560*/  MOV R8, 0x68 ;  /* 0x0000006800087802 */ /* 0x000fe20000000f00 */
[----:B------:R-:W1:Y:S01]  /*1570*/  LDCU.64 UR4, c[0x4][0x60] ;  /* 0x01000c00ff0477ac */ /* 0x000e620008000a00 */
[----:B------:R-:W-:-:S05]  /*1580*/  IADD3 R6, P0, PT, R2, 0x8, RZ ;  /* 0x0000000802067810 */ /* 0x000fca0007f1e0ff */
[----:B------:R-:W2:Y:S01]  /*1590*/  LDC.64 R8, c[0x4][R8] ;  /* 0x0100000008087b82 */ /* 0x000ea20000000a00 */
[----:B------:R-:W-:Y:S02]  /*15a0*/  IMAD.X R7, RZ, RZ, R26, P0 ;  /* 0x000000ffff077224 */ /* 0x000fe400000e061a */
[----:B-1----:R-:W-:Y:S02]  /*15b0*/  IMAD.U32 R4, RZ, RZ, UR4 ;  /* 0x00000004ff047e24 */ /* 0x002fe4000f8e00ff */
[----:B------:R-:W-:Y:S01]  /*15c0*/  IMAD.U32 R5, RZ, RZ, UR5 ;  /* 0x00000005ff057e24 */ /* 0x000fe2000f8e00ff */
[----:B0-----:R0:W-:Y:S06]  /*15d0*/  STL [R1+0x8], R0 ;  /* 0x0000080001007387 */ /* 0x0011ec0000100800 */
[----:B------:R-:W-:-:S07]  /*15e0*/  LEPC R20, `(.L_x_26) ;  /* 0x000000001014794e */ /* 0x000fce0000000000 */
[----:B0-2---:R-:W-:Y:S05]  /*15f0*/  CALL.ABS.NOINC R8 ;  /* 0x0000000008007343 */ /* 0x005fea0003c00000 */
.L_x_26:
[----:B------:R-:W0:Y:S01]  /*1600*/  LDCU UR4, c[0x0][0x3b4] ;  /* 0x00007680ff0477ac */ /* 0x000e220008000800 */
[----:B------:R-:W1:Y:S08]  /*1610*/  LDC R4, c[0x0][0x3bc] ;  /* 0x0000ef00ff047b82 */ /* 0x000e700000000800 */
[----:B------:R-:W2:Y:S01]  /*1620*/  LDC R0, c[0x0][0x398] ;  /* 0x0000e600ff007b82 */ /* 0x000ea20000000800 */
[----:B0-----:R-:W-:-:S13]  /*1630*/  ISETP.GT.AND P0, PT, R31, UR4, PT ;  /* 0x000000041f007c0c */ /* 0x001fda000bf04270 */
[----:B-1----:R-:W0:Y:S01]  /*1640*/  @!P0 LDC R4, c[0x0][0x3b8] ;  /* 0x0000ee00ff048b82 */ /* 0x002e220000000800 */
[----:B--2---:R-:W-:-:S05]  /*1650*/  IMAD.HI R3, R0, 0x55555556, RZ ;  /* 0x5555555600037827 */ /* 0x004fca00078e02ff */
[----:B------:R-:W-:-:S05]  /*1660*/  LEA.HI R3, R3, R3, RZ, 0x1 ;  /* 0x0000000303037211 */ /* 0x000fca00078f08ff */
[----:B------:R-:W-:-:S04]  /*1670*/  IMAD R0, R3, -0x3, R0 ;  /* 0xfffffffd03007824 */ /* 0x000fc800078e0200 */
[----:B------:R-:W-:Y:S01]  /*1680*/  VIADD R3, R0, 0xffffffff ;  /* 0xffffffff00037836 */ /* 0x000fe20000000000 */
[----:B0-----:R-:W-:-:S13]  /*1690*/  ISETP.NE.AND P0, PT, R4, 0x2, PT ;  /* 0x000000020400780c */ /* 0x001fda0003f05270 */
[----:B------:R-:W-:Y:S05]  /*16a0*/  @!P0 BRA `(.L_x_27) ;  /* 0x0000000000e08947 */ /* 0x000fea0003800000 */
[----:B------:R-:W-:-:S13]  /*16b0*/  ISETP.NE.AND P0, PT, R4, RZ, PT ;  /* 0x000000ff0400720c */ /* 0x000fda0003f05270 */
[----:B------:R-:W-:Y:S05]  /*16c0*/  @P0 BRA `(.L_x_25) ;  /* 0x0000000800d00947 */ /* 0x000fea0003800000 */
[C---:B------:R-:W-:Y:S02]  /*16d0*/  R2UR UR4, R36.reuse ;  /* 0x00000000240472ca */ /* 0x040fe400000e0000 */
[C---:B------:R-:W-:Y:S02]  /*16e0*/  R2UR UR5, R37.reuse ;  /* 0x00000000250572ca */ /* 0x040fe400000e0000 */
[----:B------:R-:W-:Y:S02]  /*16f0*/  R2UR UR6, R36 ;  /* 0x00000000240672ca */ /* 0x000fe400000e0000 */
[----:B------:R-:W-:-:S09]  /*1700*/  R2UR UR7, R37 ;  /* 0x00000000250772ca */ /* 0x000fd200000e0000 */
[----:B------:R-:W2:Y:S01]  /*1710*/  LDG.E R6, desc[UR4][R18.64] ;  /* 0x0000000412067981 */ /* 0x000ea2000c1e1900 */
[----:B------:R-:W2:Y:S03]  /*1720*/  LDCU UR4, c[0x0][0x398] ;  /* 0x00007300ff0477ac */ /* 0x000ea60008000800 */
[----:B------:R-:W2:Y:S01]  /*1730*/  LDG.E R9, desc[UR6][R18.64+0x4] ;  /* 0x0000040612097981 */ /* 0x000ea2000c1e1900 */
[----:B------:R-:W-:Y:S01]  /*1740*/  BSSY.RECONVERGENT B0, `(.L_x_28) ;  /* 0x0000027000007945 */ /* 0x000fe20003800200 */
[----:B--2---:R-:W-:-:S04]  /*1750*/  IMAD R4, R6, R9, -UR4 ;  /* 0x8000000406047e24 */ /* 0x004fc8000f8e0209 */
[----:B------:R-:W-:Y:S02]  /*1760*/  VIADD R5, R4, 0x1 ;  /* 0x0000000104057836 */ /* 0x000fe40000000000 */
[----:B------:R-:W-:-:S04]  /*1770*/  IMAD.MOV.U32 R4, RZ, RZ, RZ ;  /* 0x000000ffff047224 */ /* 0x000fc800078e00ff */
[----:B------:R-:W-:-:S05]  /*1780*/  IMAD.HI R4, R5, -0x6db6db6d, R4 ;  /* 0x9249249305047827 */ /* 0x000fca00078e0204 */
[----:B------:R-:W-:-:S04]  /*1790*/  SHF.R.U32.HI R7, RZ, 0x1f, R4 ;  /* 0x0000001fff077819 */ /* 0x000fc80000011604 */
[----:B------:R-:W-:-:S05]  /*17a0*/  LEA.HI.SX32 R7, R4, R7, 0x1e ;  /* 0x0000000704077211 */ /* 0x000fca00078ff2ff */
[----:B------:R-:W-:-:S05]  /*17b0*/  IMAD R7, R7, -0x7, R5 ;  /* 0xfffffff907077824 */ /* 0x000fca00078e0205 */
[----:B------:R-:W-:-:S13]  /*17c0*/  ISETP.GT.AND P0, PT, R7, 0x2, PT ;  /* 0x000000020700780c */ /* 0x000fda0003f04270 */
[----:B------:R-:W-:Y:S05]  /*17d0*/  @P0 BRA `(.L_x_29) ;  /* 0x0000000000380947 */ /* 0x000fea0003800000 */
[----:B------:R-:W-:-:S05]  /*17e0*/  VIMNMX.U32 R4, PT, PT, R7, 0x3, PT ;  /* 0x0000000307047848 */ /* 0x000fca0003fe0000 */
[----:B------:R-:W-:-:S04]  /*17f0*/  IMAD.SHL.U32 R7, R4, 0x4, RZ ;  /* 0x0000000404077824 */ /* 0x000fc800078e00ff */
[----:B------:R-:W0:Y:S02]  /*1800*/  LDC R4, c[0x2][R7] ;  /* 0x0080000007047b82 */ /* 0x000e240000000800 */
[----:B0-----:R-:W-:-:S04]  /*1810*/  SHF.R.S32.HI R5, RZ, 0x1f, R4 ;  /* 0x0000001fff057819 */ /* 0x001fc80000011404 */
.L_x_38:
[----:B------:R-:W-:Y:S05]  /*1820*/  BRX R4 -0x1830                                    (*"BRANCH_TARGETS .L_x_39,.L_x_40,.L_x_41,.L_x_42"*) ;  /* 0xffffffe404f47949 */ /* 0x000fea000383ffff */
.L_x_41:
[----:B------:R-:W-:Y:S02]  /*1830*/  IMAD.IADD R3, R3, 0x1, R6 ;  /* 0x0000000103037824 */ /* 0x000fe400078e0206 */
[----:B------:R-:W-:Y:S01]  /*1840*/  VIADD R9, R9, 0xffffffff ;  /* 0xffffffff09097836 */ /* 0x000fe20000000000 */
[----:B------:R-:W-:Y:S06]  /*1850*/  BRA `(.L_x_30) ;  /* 0x0000000000547947 */ /* 0x000fec0003800000 */
.L_x_39:
[----:B------:R-:W-:Y:S02]  /*1860*/  IMAD.IADD R3, R3, 0x1, R6 ;  /* 0x0000000103037824 */ /* 0x000fe400078e0206 */
[----:B------:R-:W-:Y:S01]  /*1870*/  VIADD R9, R9, 0xffffffff ;  /* 0xffffffff09097836 */ /* 0x000fe20000000000 */
[----:B------:R-:W-:Y:S06]  /*1880*/  BRA `(.L_x_30) ;  /* 0x0000000000487947 */ /* 0x000fec0003800000 */
.L_x_40:
[----:B------:R-:W-:Y:S02]  /*1890*/  VIADD R3, R6, 0x1 ;  /* 0x0000000106037836 */ /* 0x000fe40000000000 */
[----:B------:R-:W-:Y:S01]  /*18a0*/  VIADD R9, R9, 0x1 ;  /* 0x0000000109097836 */ /* 0x000fe20000000000 */
[----:B------:R-:W-:Y:S06]  /*18b0*/  BRA `(.L_x_30) ;  /* 0x00000000003c7947 */ /* 0x000fec0003800000 */
.L_x_29:
[----:B------:R-:W-:-:S05]  /*18c0*/  IMAD.MOV.U32 R4, RZ, RZ, -0x3 ;  /* 0xfffffffdff047424 */ /* 0x000fca00078e00ff */
[----:B------:R-:W-:-:S05]  /*18d0*/  VIADDMNMX.U32 R4, R7, R4, 0x4, PT ;  /* 0x0000000407047446 */ /* 0x000fca0003800004 */
[----:B------:R-:W-:-:S04]  /*18e0*/  IMAD.SHL.U32 R7, R4, 0x4, RZ ;  /* 0x0000000404077824 */ /* 0x000fc800078e00ff */
[----:B------:R-:W0:Y:S02]  /*18f0*/  LDC R4, c[0x2][R7+0x10] ;  /* 0x0080040007047b82 */ /* 0x000e240000000800 */
[----:B0-----:R-:W-:-:S04]  /*1900*/  SHF.R.S32.HI R5, RZ, 0x1f, R4 ;  /* 0x0000001fff057819 */ /* 0x001fc80000011404 */
.L_x_43:
[----:B------:R-:W-:Y:S05]  /*1910*/  BRX R4 -0x1920                                    (*"BRANCH_TARGETS .L_x_44,.L_x_45,.L_x_42,.L_x_47"*) ;  /* 0xffffffe404b87949 */ /* 0x000fea000383ffff */
.L_x_47:
[----:B------:R-:W-:Y:S01]  /*1920*/  IMAD.IADD R3, R3, 0x1, R6 ;  /* 0x0000000103037824 */ /* 0x000fe200078e0206 */
[----:B------:R-:W-:Y:S06]  /*1930*/  BRA `(.L_x_30) ;  /* 0x00000000001c7947 */ /* 0x000fec0003800000 */
.L_x_44:
[----:B------:R-:W-:Y:S02]  /*1940*/  IMAD.IADD R9, R3, 0x1, R9 ;  /* 0x0000000103097824 */ /* 0x000fe400078e0209 */
[----:B------:R-:W-:Y:S01]  /*1950*/  VIADD R3, R6, 0xffffffff ;  /* 0xffffffff06037836 */ /* 0x000fe20000000000 */
[----:B------:R-:W-:Y:S06]  /*1960*/  BRA `(.L_x_30) ;  /* 0x0000000000107947 */ /* 0x000fec0003800000 */
.L_x_45:
[----:B------:R-:W-:Y:S01]  /*1970*/  VIADD R3, R6, 0xffffffff ;  /* 0xffffffff06037836 */ /* 0x000fe20000000000 */
[----:B------:R-:W-:Y:S06]  /*1980*/  BRA `(.L_x_30) ;  /* 0x0000000000087947 */ /* 0x000fec0003800000 */
.L_x_42:
[----:B------:R-:W-:Y:S01]  /*1990*/  IMAD.IADD R3, R3, 0x1, R6 ;  /* 0x0000000103037824 */ /* 0x000fe200078e0206 */
[----:B------:R-:W-:-:S07]  /*19a0*/  IADD3 R9, PT, PT, R9, 0x1, -R0 ;  /* 0x0000000109097810 */ /* 0x000fce0007ffe800 */
.L_x_30:
[----:B------:R-:W-:Y:S05]  /*19b0*/  BSYNC.RECONVERGENT B0 ;  /* 0x0000000000007941 */ /* 0x000fea0003800200 */
.L_x_28:
[C---:B------:R-:W-:Y:S02]  /*19c0*/  R2UR UR4, R36.reuse ;  /* 0x00000000240472ca */ /* 0x040fe400000e0000 */
[C---:B------:R-:W-:Y:S02]  /*19d0*/  R2UR UR5, R37.reuse ;  /* 0x00000000250572ca */ /* 0x040fe400000e0000 */
[----:B------:R-:W-:Y:S02]  /*19e0*/  R2UR UR6, R36 ;  /* 0x00000000240672ca */ /* 0x000fe400000e0000 */
[----:B------:R-:W-:-:S09]  /*19f0*/  R2UR UR7, R37 ;  /* 0x00000000250772ca */ /* 0x000fd200000e0000 */
[----:B------:R0:W-:Y:S04]  /*1a00*/  STG.E desc[UR4][R16.64], R3 ;  /* 0x0000000310007986 */ /* 0x0001e8000c101904 */
[----:B------:R0:W-:Y:S01]  /*1a10*/  STG.E desc[UR6][R16.64+0x4], R9 ;  /* 0x0000040910007986 */ /* 0x0001e2000c101906 */
[----:B------:R-:W-:Y:S05]  /*1a20*/  BRA `(.L_x_25) ;  /* 0x0000000400f87947 */ /* 0x000fea0003800000 */
.L_x_27:
[C---:B------:R-:W-:Y:S01]  /*1a30*/  R2UR UR4, R36.reuse ;  /* 0x00000000240472ca */ /* 0x040fe200000e0000 */
[----:B------:R-:W0:Y:S01]  /*1a40*/  LDC.64 R6, c[0x0][0x390] ;  /* 0x0000e400ff067b82 */ /* 0x000e220000000a00 */
[C---:B------:R-:W-:Y:S02]  /*1a50*/  R2UR UR5, R37.reuse ;  /* 0x00000000250572ca */ /* 0x040fe400000e0000 */
[----:B------:R-:W-:Y:S02]  /*1a60*/  R2UR UR6, R36 ;  /* 0x00000000240672ca */ /* 0x000fe400000e0000 */
[----:B------:R-:W-:-:S09]  /*1a70*/  R2UR UR7, R37 ;  /* 0x00000000250772ca */ /* 0x000fd200000e0000 */
[----:B------:R-:W2:Y:S04]  /*1a80*/  LDG.E R4, desc[UR4][R18.64] ;  /* 0x0000000412047981 */ /* 0x000ea8000c1e1900 */
[----:B------:R-:W3:Y:S01]  /*1a90*/  LDG.E R5, desc[UR6][R18.64+0x4] ;  /* 0x0000040612057981 */ /* 0x000ee2000c1e1900 */
[----:B------:R-:W-:Y:S01]  /*1aa0*/  BSSY.RECONVERGENT B0, `(.L_x_31) ;  /* 0x0000070000007945 */ /* 0x000fe20003800200 */
[----:B0-----:R-:W-:Y:S02]  /*1ab0*/  LEA.HI R6, R6, R6, RZ, 0x1 ;  /* 0x0000000606067211 */ /* 0x001fe400078f08ff */
[----:B------:R-:W-:Y:S02]  /*1ac0*/  LEA.HI R7, R7, R7, RZ, 0x1 ;  /* 0x0000000707077211 */ /* 0x000fe400078f08ff */
[----:B------:R-:W-:-:S02]  /*1ad0*/  SHF.R.S32.HI R11, RZ, 0x1, R6 ;  /* 0x00000001ff0b7819 */ /* 0x000fc40000011406 */
[----:B------:R-:W-:-:S03]  /*1ae0*/  SHF.R.S32.HI R6, RZ, 0x1, R7 ;  /* 0x00000001ff067819 */ /* 0x000fc60000011407 */
[----:B--2---:R-:W-:Y:S02]  /*1af0*/  IMAD.IADD R8, R4, 0x1, -R11 ;  /* 0x0000000104087824 */ /* 0x004fe400078e0a0b */
[----:B---3--:R-:W-:Y:S02]  /*1b00*/  IMAD.IADD R7, R5, 0x1, -R6 ;  /* 0x0000000105077824 */ /* 0x008fe400078e0a06 */
[----:B------:R-:W-:-:S04]  /*1b10*/  IMAD R6, R8, R8, RZ ;  /* 0x0000000808067224 */ /* 0x000fc800078e02ff */
[----:B------:R-:W-:-:S05]  /*1b20*/  IMAD R6, R7, R7, R6 ;  /* 0x0000000707067224 */ /* 0x000fca00078e0206 */
[----:B------:R-:W-:-:S13]  /*1b30*/  ISETP.GT.U32.AND P0, PT, R6, 0x13, PT ;  /* 0x000000130600780c */ /* 0x000fda0003f04070 */
[----:B------:R-:W-:Y:S05]  /*1b40*/  @P0 BRA `(.L_x_32) ;  /* 0x0000000000c40947 */ /* 0x000fea0003800000 */
[----:B------:R-:W0:Y:S02]  /*1b50*/  LDC R10, c[0x0][0x398] ;  /* 0x0000e600ff0a7b82 */ /* 0x000e240000000800 */
[----:B0-----:R-:W-:-:S04]  /*1b60*/  IMAD R6, R7, R10, RZ ;  /* 0x0000000a07067224 */ /* 0x001fc800078e02ff */
[----:B------:R-:W-:-:S05]  /*1b70*/  IMAD.HI R7, R6, 0x2aaaaaab, RZ ;  /* 0x2aaaaaab06077827 */ /* 0x000fca00078e02ff */
[----:B------:R-:W-:-:S05]  /*1b80*/  LEA.HI R7, R7, R7, RZ, 0x1 ;  /* 0x0000000707077211 */ /* 0x000fca00078f08ff */
[----:B------:R-:W-:-:S04]  /*1b90*/  IMAD R7, R7, -0x6, R6 ;  /* 0xfffffffa07077824 */ /* 0x000fc800078e0206 */
[----:B------:R-:W-:-:S05]  /*1ba0*/  IMAD.IADD R7, R8, 0x1, R7 ;  /* 0x0000000108077824 */ /* 0x000fca00078e0207 */
[----:B------:R-:W-:-:S13]  /*1bb0*/  ISETP.NE.AND P0, PT, R7, 0x2, PT ;  /* 0x000000020700780c */ /* 0x000fda0003f05270 */
[----:B------:R-:W-:Y:S02]  /*1bc0*/  @!P0 VIADD R5, R5, 0x1e ;  /* 0x0000001e05058836 */ /* 0x000fe40000000000 */
[----:B------:R-:W-:Y:S01]  /*1bd0*/  @!P0 VIADD R7, R4, 0xffffffe2 ;  /* 0xffffffe204078836 */ /* 0x000fe20000000000 */
[----:B------:R-:W-:Y:S06]  /*1be0*/  @!P0 BRA `(.L_x_33) ;  /* 0x00000004006c8947 */ /* 0x000fec0003800000 */
[----:B------:R-:W-:-:S04]  /*1bf0*/  IMAD R6, R4, R5, -R10 ;  /* 0x0000000504067224 */ /* 0x000fc800078e0a0a */
        /* <DEDUP_REMOVED lines=12> */
.L_x_49:
[----:B------:R-:W-:Y:S05]  /*1cc0*/  BRX R6 -0x1cd0                                    (*"BRANCH_TARGETS .L_x_50,.L_x_51,.L_x_52,.L_x_53"*) ;  /* 0xffffffe006cc7949 */ /* 0x000fea000383ffff */
.L_x_52:
[----:B------:R-:W-:Y:S02]  /*1cd0*/  IMAD.IADD R7, R3, 0x1, R4 ;  /* 0x0000000103077824 */ /* 0x000fe400078e0204 */
[----:B------:R-:W-:Y:S01]  /*1ce0*/  VIADD R5, R5, 0xffffffff ;  /* 0xffffffff05057836 */ /* 0x000fe20000000000 */
[----:B------:R-:W-:Y:S06]  /*1cf0*/  BRA `(.L_x_33) ;  /* 0x0000000400287947 */ /* 0x000fec0003800000 */
.L_x_50:
[----:B------:R-:W-:Y:S02]  /*1d00*/  IMAD.IADD R7, R3, 0x1, R4 ;  /* 0x0000000103077824 */ /* 0x000fe400078e0204 */
[----:B------:R-:W-:Y:S01]  /*1d10*/  VIADD R5, R5, 0xffffffff ;  /* 0xffffffff05057836 */ /* 0x000fe20000000000 */
[----:B------:R-:W-:Y:S06]  /*1d20*/  BRA `(.L_x_33) ;  /* 0x00000004001c7947 */ /* 0x000fec0003800000 */
.L_x_51:
[----:B------:R-:W-:Y:S02]  /*1d30*/  VIADD R7, R4, 0x1 ;  /* 0x0000000104077836 */ /* 0x000fe40000000000 */
[----:B------:R-:W-:Y:S01]  /*1d40*/  VIADD R5, R5, 0x1 ;  /* 0x0000000105057836 */ /* 0x000fe20000000000 */
[----:B------:R-:W-:Y:S06]  /*1d50*/  BRA `(.L_x_33) ;  /* 0x0000000400107947 */ /* 0x000fec0003800000 */
.L_x_34:
[----:B------:R-:W-:-:S05]  /*1d60*/  IMAD.MOV.U32 R7, RZ, RZ, -0x3 ;  /* 0xfffffffdff077424 */ /* 0x000fca00078e00ff */
[----:B------:R-:W-:-:S05]  /*1d70*/  VIADDMNMX.U32 R6, R6, R7, 0x4, PT ;  /* 0x0000000406067446 */ /* 0x000fca0003800007 */
[----:B------:R-:W-:-:S04]  /*1d80*/  IMAD.SHL.U32 R8, R6, 0x4, RZ ;  /* 0x0000000406087824 */ /* 0x000fc800078e00ff */
[----:B------:R-:W0:Y:S02]  /*1d90*/  LDC R6, c[0x2][R8+0x34] ;  /* 0x00800d0008067b82 */ /* 0x000e240000000800 */
[----:B0-----:R-:W-:-:S04]  /*1da0*/  SHF.R.S32.HI R7, RZ, 0x1f, R6 ;  /* 0x0000001fff077819 */ /* 0x001fc80000011406 */
.L_x_54:
[----:B------:R-:W-:Y:S05]  /*1db0*/  BRX R6 -0x1dc0                                    (*"BRANCH_TARGETS .L_x_55,.L_x_56,.L_x_53,.L_x_58"*) ;  /* 0xffffffe006907949 */ /* 0x000fea000383ffff */
.L_x_58:
[----:B------:R-:W-:Y:S01]  /*1dc0*/  IMAD.IADD R7, R3, 0x1, R4 ;  /* 0x0000000103077824 */ /* 0x000fe200078e0204 */
[----:B------:R-:W-:Y:S06]  /*1dd0*/  BRA `(.L_x_33) ;  /* 0x0000000000f07947 */ /* 0x000fec0003800000 */
.L_x_55:
[----:B------:R-:W-:Y:S02]  /*1de0*/  IMAD.IADD R5, R3, 0x1, R5 ;  /* 0x0000000103057824 */ /* 0x000fe400078e0205 */
[----:B------:R-:W-:Y:S01]  /*1df0*/  VIADD R7, R4, 0xffffffff ;  /* 0xffffffff04077836 */ /* 0x000fe20000000000 */
[----:B------:R-:W-:Y:S06]  /*1e00*/  BRA `(.L_x_33) ;  /* 0x0000000000e47947 */ /* 0x000fec0003800000 */
.L_x_56:
[----:B------:R-:W-:Y:S01]  /*1e10*/  VIADD R7, R4, 0xffffffff ;  /* 0xffffffff04077836 */ /* 0x000fe20000000000 */
[----:B------:R-:W-:Y:S06]  /*1e20*/  BRA `(.L_x_33) ;  /* 0x0000000000dc7947 */ /* 0x000fec0003800000 */
.L_x_53:
[----:B------:R-:W-:Y:S01]  /*1e30*/  IMAD.IADD R7, R3, 0x1, R4 ;  /* 0x0000000103077824 */ /* 0x000fe200078e0204 */
[----:B------:R-:W-:Y:S01]  /*1e40*/  IADD3 R5, PT, PT, R5, 0x1, -R0 ;  /* 0x0000000105057810 */ /* 0x000fe20007ffe800 */
[----:B------:R-:W-:Y:S06]  /*1e50*/  BRA `(.L_x_33) ;  /* 0x0000000000d07947 */ /* 0x000fec0003800000 */
.L_x_32:
[----:B------:R-:W0:Y:S02]  /*1e60*/  LDC R9, c[0x0][0x398] ;  /* 0x0000e600ff097b82 */ /* 0x000e240000000800 */
[----:B0-----:R-:W-:-:S04]  /*1e70*/  IMAD R7, R7, R9, RZ ;  /* 0x0000000907077224 */ /* 0x001fc800078e02ff */
[----:B------:R-:W-:-:S05]  /*1e80*/  IMAD.HI R6, R7, 0x2aaaaaab, RZ ;  /* 0x2aaaaaab07067827 */ /* 0x000fca00078e02ff */
[----:B------:R-:W-:-:S05]  /*1e90*/  LEA.HI R6, R6, R6, RZ, 0x1 ;  /* 0x0000000606067211 */ /* 0x000fca00078f08ff */
[----:B------:R-:W-:-:S04]  /*1ea0*/  IMAD R7, R6, -0x6, R7 ;  /* 0xfffffffa06077824 */ /* 0x000fc800078e0207 */
[----:B------:R-:W-:-:S05]  /*1eb0*/  IMAD.IADD R7, R8, 0x1, R7 ;  /* 0x0000000108077824 */ /* 0x000fca00078e0207 */
[----:B------:R-:W-:-:S13]  /*1ec0*/  ISETP.NE.AND P0, PT, R7, 0x2, PT ;  /* 0x000000020700780c */ /* 0x000fda0003f05270 */
[----:B------:R-:W-:-:S04]  /*1ed0*/  @!P0 IMAD.IADD R6, R8, 0x1, R9 ;  /* 0x0000000108068824 */ /* 0x000fc800078e0209 */
[----:B------:R-:W-:-:S05]  /*1ee0*/  @!P0 IMAD.HI R7, R6, 0x55555556, RZ ;  /* 0x5555555606078827 */ /* 0x000fca00078e02ff */
[----:B------:R-:W-:-:S05]  /*1ef0*/  @!P0 LEA.HI R7, R7, R7, RZ, 0x1 ;  /* 0x0000000707078211 */ /* 0x000fca00078f08ff */
[----:B------:R-:W-:Y:S02]  /*1f00*/  @!P0 IMAD R6, R7, 0x3, -R6 ;  /* 0x0000000307068824 */ /* 0x000fe400078e0a06 */
[----:B------:R-:W-:-:S03]  /*1f10*/  @!P0 IMAD.IADD R7, R11, 0x1, R3 ;  /* 0x000000010b078824 */ /* 0x000fc600078e0203 */
[----:B------:R-:W-:Y:S01]  /*1f20*/  @!P0 IADD3 R5, PT, PT, R11, 0x1, R6 ;  /* 0x000000010b058810 */ /* 0x000fe20007ffe006 */
        /* <DEDUP_REMOVED lines=14> */
.L_x_60:
[----:B------:R-:W-:Y:S05]  /*2010*/  BRX R6 -0x2020                                    (*"BRANCH_TARGETS .L_x_61,.L_x_62,.L_x_63,.L_x_64"*) ;  /* 0xffffffdc06f87949 */ /* 0x000fea000383ffff */
.L_x_63:
[----:B------:R-:W-:Y:S02]  /*2020*/  IMAD.IADD R7, R3, 0x1, R4 ;  /* 0x0000000103077824 */ /* 0x000fe400078e0204 */
[----:B------:R-:W-:Y:S01]  /*2030*/  VIADD R5, R5, 0xffffffff ;  /* 0xffffffff05057836 */ /* 0x000fe20000000000 */
[----:B------:R-:W-:Y:S06]  /*2040*/  BRA `(.L_x_33) ;  /* 0x0000000000547947 */ /* 0x000fec0003800000 */
.L_x_61:
[----:B------:R-:W-:Y:S02]  /*2050*/  IMAD.IADD R7, R3, 0x1, R4 ;  /* 0x0000000103077824 */ /* 0x000fe400078e0204 */
[----:B------:R-:W-:Y:S01]  /*2060*/  VIADD R5, R5, 0xffffffff ;  /* 0xffffffff05057836 */ /* 0x000fe20000000000 */
[----:B------:R-:W-:Y:S06]  /*2070*/  BRA `(.L_x_33) ;  /* 0x0000000000487947 */ /* 0x000fec0003800000 */
.L_x_62:
[----:B------:R-:W-:Y:S02]  /*2080*/  VIADD R7, R4, 0x1 ;  /* 0x0000000104077836 */ /* 0x000fe40000000000 */
[----:B------:R-:W-:Y:S01]  /*2090*/  VIADD R5, R5, 0x1 ;  /* 0x0000000105057836 */ /* 0x000fe20000000000 */
[----:B------:R-:W-:Y:S06]  /*20a0*/  BRA `(.L_x_33) ;  /* 0x00000000003c7947 */ /* 0x000fec0003800000 */
.L_x_35:
[----:B------:R-:W-:-:S05]  /*20b0*/  IMAD.MOV.U32 R7, RZ, RZ, -0x3 ;  /* 0xfffffffdff077424 */ /* 0x000fca00078e00ff */
[----:B------:R-:W-:-:S05]  /*20c0*/  VIADDMNMX.U32 R6, R6, R7, 0x4, PT ;  /* 0x0000000406067446 */ /* 0x000fca0003800007 */
[----:B------:R-:W-:-:S04]  /*20d0*/  IMAD.SHL.U32 R8, R6, 0x4, RZ ;  /* 0x0000000406087824 */ /* 0x000fc800078e00ff */
[----:B------:R-:W0:Y:S02]  /*20e0*/  LDC R6, c[0x2][R8+0x58] ;  /* 0x0080160008067b82 */ /* 0x000e240000000800 */
[----:B0-----:R-:W-:-:S04]  /*20f0*/  SHF.R.S32.HI R7, RZ, 0x1f, R6 ;  /* 0x0000001fff077819 */ /* 0x001fc80000011406 */
.L_x_65:
[----:B------:R-:W-:Y:S05]  /*2100*/  BRX R6 -0x2110                                    (*"BRANCH_TARGETS .L_x_66,.L_x_67,.L_x_64,.L_x_69"*) ;  /* 0xffffffdc06bc7949 */ /* 0x000fea000383ffff */
.L_x_69:
[----:B------:R-:W-:Y:S01]  /*2110*/  IMAD.IADD R7, R3, 0x1, R4 ;  /* 0x0000000103077824 */ /* 0x000fe200078e0204 */
[----:B------:R-:W-:Y:S06]  /*2120*/  BRA `(.L_x_33) ;  /* 0x00000000001c7947 */ /* 0x000fec0003800000 */
.L_x_66:
[----:B------:R-:W-:Y:S02]  /*2130*/  IMAD.IADD R5, R3, 0x1, R5 ;  /* 0x0000000103057824 */ /* 0x000fe400078e0205 */
[----:B------:R-:W-:Y:S01]  /*2140*/  VIADD R7, R4, 0xffffffff ;  /* 0xffffffff04077836 */ /* 0x000fe20000000000 */
[----:B------:R-:W-:Y:S06]  /*2150*/  BRA `(.L_x_33) ;  /* 0x0000000000107947 */ /* 0x000fec0003800000 */
.L_x_67:
[----:B------:R-:W-:Y:S01]  /*2160*/  VIADD R7, R4, 0xffffffff ;  /* 0xffffffff04077836 */ /* 0x000fe20000000000 */
[----:B------:R-:W-:Y:S06]  /*2170*/  BRA `(.L_x_33) ;  /* 0x0000000000087947 */ /* 0x000fec0003800000 */
.L_x_64:
[----:B------:R-:W-:Y:S01]  /*2180*/  IMAD.IADD R7, R3, 0x1, R4 ;  /* 0x0000000103077824 */ /* 0x000fe200078e0204 */
[----:B------:R-:W-:-:S07]  /*2190*/  IADD3 R5, PT, PT, R5, 0x1, -R0 ;  /* 0x0000000105057810 */ /* 0x000fce0007ffe800 */
.L_x_33:
[----:B------:R-:W-:Y:S05]  /*21a0*/  BSYNC.RECONVERGENT B0 ;  /* 0x0000000000007941 */ /* 0x000fea0003800200 */
.L_x_31:
[C---:B------:R-:W-:Y:S02]  /*21b0*/  R2UR UR4, R36.reuse ;  /* 0x00000000240472ca */ /* 0x040fe400000e0000 */
[C---:B------:R-:W-:Y:S02]  /*21c0*/  R2UR UR5, R37.reuse ;  /* 0x00000000250572ca */ /* 0x040fe400000e0000 */
[----:B------:R-:W-:Y:S02]  /*21d0*/  R2UR UR6, R36 ;  /* 0x00000000240672ca */ /* 0x000fe400000e0000 */
[----:B------:R-:W-:-:S09]  /*21e0*/  R2UR UR7, R37 ;  /* 0x00000000250772ca */ /* 0x000fd200000e0000 */
[----:B------:R1:W-:Y:S04]  /*21f0*/  STG.E desc[UR4][R16.64], R7 ;  /* 0x0000000710007986 */ /* 0x0003e8000c101904 */
[----:B------:R1:W-:Y:S02]  /*2200*/  STG.E desc[UR6][R16.64+0x4], R5 ;  /* 0x0000040510007986 */ /* 0x0003e4000c101906 */
.L_x_25:
[----:B------:R-:W-:Y:S05]  /*2210*/  BSYNC.RECONVERGENT B6 ;  /* 0x0000000000067941 */ /* 0x000fea0003800200 */
.L_x_24:
[----:B------:R-:W-:-:S13]  /*2220*/  ISETP.NE.AND P0, PT, R29, RZ, PT ;  /* 0x000000ff1d00720c */ /* 0x000fda0003f05270 */
[----:B------:R-:W-:Y:S05]  /*2230*/  @!P0 BRA `(.L_x_36) ;  /* 0xffffffdc00f08947 */ /* 0x000fea000383ffff */
[----:B------:R-:W-:Y:S05]  /*2240*/  EXIT ;  /* 0x000000000000794d */ /* 0x000fea0003800000 */
.L_x_37:
        /* <DEDUP_REMOVED lines=11> */
.L_x_72:


//--------------------- .nv.global.init           --------------------------
	.section	.nv.global.init,"aw",@progbits
	.align	4
.nv.global.init:
	.type		mrg32k3aM1SubSeq,@object
	.size		mrg32k3aM1SubSeq,(mrg32k3aM2SubSeq - mrg32k3aM1SubSeq)
mrg32k3aM1SubSeq:
        /*0000*/ 	.byte	0x0b, 0xcc, 0xee, 0x04, 0x73, 0x29, 0x8b, 0x6f, 0xf6, 0x53, 0x03, 0xf6, 0x23, 0xf6, 0xea, 0xda
        /* <DEDUP_REMOVED lines=125> */
	.type		mrg32k3aM2SubSeq,@object
	.size		mrg32k3aM2SubSeq,(mrg32k3aM1 - mrg32k3aM2SubSeq)
mrg32k3aM2SubSeq:
        /* <DEDUP_REMOVED lines=126> */
	.type		mrg32k3aM1,@object
	.size		mrg32k3aM1,(mrg32k3aM1Seq - mrg32k3aM1)
mrg32k3aM1:
        /* <DEDUP_REMOVED lines=144> */
	.type		mrg32k3aM1Seq,@object
	.size		mrg32k3aM1Seq,(mrg32k3aM2 - mrg32k3aM1Seq)
mrg32k3aM1Seq:
        /* <DEDUP_REMOVED lines=144> */
	.type		mrg32k3aM2,@object
	.size		mrg32k3aM2,(mrg32k3aM2Seq - mrg32k3aM2)
mrg32k3aM2:
        /* <DEDUP_REMOVED lines=144> */
	.type		mrg32k3aM2Seq,@object
	.size		mrg32k3aM2Seq,(precalc_xorwow_matrix - mrg32k3aM2Seq)
mrg32k3aM2Seq:
        /* <DEDUP_REMOVED lines=144> */
	.type		precalc_xorwow_matrix,@object
	.size		precalc_xorwow_matrix,(precalc_xorwow_offset_matrix - precalc_xorwow_matrix)
precalc_xorwow_matrix:
        /* <DEDUP_REMOVED lines=6400> */
	.type		precalc_xorwow_offset_matrix,@object
	.size		precalc_xorwow_offset_matrix,($str - precalc_xorwow_offset_matrix)
precalc_xorwow_offset_matrix:
        /* <DEDUP_REMOVED lines=6400> */
	.type		$str,@object
	.size		$str,($str$1 - $str)
$str:
        /*353c0*/ 	.byte	0x67, 0x65, 0x74, 0x5f, 0x63, 0x75, 0x72, 0x61, 0x6e, 0x64, 0x3a, 0x20, 0x25, 0x64, 0x00
	.type		$str$1,@object
	.size		$str$1,($str$4 - $str$1)
$str$1:
        /*353cf*/ 	.byte	0x25, 0x64, 0x3a, 0x20, 0x6b, 0x65, 0x72, 0x6e, 0x65, 0x6c, 0x20, 0x73, 0x74, 0x61, 0x72, 0x74
        /*353df*/ 	.byte	0x0a, 0x00
	.type		$str$4,@object
	.size		$str$4,($str$3 - $str$4)
$str$4:
        /*353e1*/ 	.byte	0x25, 0x64, 0x3a, 0x20, 0x50, 0x41, 0x53, 0x53, 0x45, 0x44, 0x20, 0x4d, 0x4f, 0x56, 0x45, 0x4d
        /*353f1*/ 	.byte	0x45, 0x4e, 0x54, 0x20, 0x43, 0x48, 0x45, 0x43, 0x4b, 0x0a, 0x00
	.type		$str$3,@object
	.size		$str$3,($str$2 - $str$3)
$str$3:
        /*353fc*/ 	.byte	0x25, 0x64, 0x3a, 0x20, 0x4d, 0x4f, 0x56, 0x45, 0x4d, 0x45, 0x4e, 0x54, 0x20, 0x43, 0x48, 0x45
        /*3540c*/ 	.byte	0x43, 0x4b, 0x20, 0x7c, 0x7c, 0x7c, 0x7c, 0x7c, 0x7c, 0x7c, 0x7c, 0x7c, 0x7c, 0x7c, 0x7c, 0x7c
        /*3541c*/ 	.byte	0x7c, 0x7c, 0x7c, 0x7c, 0x7c, 0x20, 0x79, 0x3a, 0x20, 0x25, 0x64, 0x2c, 0x20, 0x68, 0x65, 0x69
        /*3542c*/ 	.byte	0x67, 0x68, 0x74, 0x3a, 0x20, 0x25, 0x64, 0x0a, 0x00
	.type		$str$2,@object
	.size		$str$2,(.L_11 - $str$2)
$str$2:
        /*35435*/ 	.byte	0x25, 0x64, 0x3a, 0x49, 0x4e, 0x46, 0x45, 0x43, 0x54, 0x49, 0x4f, 0x4e, 0x20, 0x53, 0x54, 0x45
        /*35445*/ 	.byte	0x50, 0x20, 0x70, 0x6f, 0x70, 0x3a, 0x20, 0x78, 0x3a, 0x20, 0x25, 0x64, 0x2c, 0x20, 0x79, 0x3a
        /*35455*/ 	.byte	0x20, 0x25, 0x64, 0x2c, 0x20, 0x73, 0x74, 0x61, 0x74, 0x65, 0x3a, 0x20, 0x25, 0x64, 0x20, 0x09
        /*35465*/ 	.byte	0x7c, 0x09, 0x20, 0x72, 0x65, 0x73, 0x3a, 0x20, 0x78, 0x3a, 0x20, 0x25, 0x64, 0x2c, 0x20, 0x79
        /*35475*/ 	.byte	0x3a, 0x20, 0x25, 0x64, 0x2c, 0x20, 0x73, 0x74, 0x61, 0x74, 0x65, 0x3a, 0x20, 0x25, 0x64, 0x0a
        /*35485*/ 	.byte	0x00
.L_11:


//--------------------- .nv.shared.reserved.0     --------------------------
	.section	.nv.shared.reserved.0,"aw",@nobits
	.weak		__nv_reservedSMEM_offset_0_alias
	.size		__nv_reservedSMEM_offset_0_alias, 0, 64
	.other		__nv_reservedSMEM_offset_0_alias,@"STO_CUDA_RESERVED_SHARED STV_DEFAULT"
__nv_reservedSMEM_offset_0_alias:
	.zero		0
	.zero		64


//--------------------- .nv.constant0._Z12setup_kernelP17curandStateXORWOW --------------------------
	.section	.nv.constant0._Z12setup_kernelP17curandStateXORWOW,"a",@progbits
	.sectionflags	@""
	.align	4
.nv.constant0._Z12setup_kernelP17curandStateXORWOW:
	.zero		904


//--------------------- .nv.constant0._Z12covid_kernelPK6personPS_jjijjffijiiiiiP17curandStateXORWOW --------------------------
	.section	.nv.constant0._Z12covid_kernelPK6personPS_jjijjffijiiiiiP17curandStateXORWOW,"a",@progbits
	.sectionflags	@""
	.align	4
.nv.constant0._Z12covid_kernelPK6personPS_jjijjffijiiiiiP17curandStateXORWOW:
	.zero		976


//--------------------- SYMBOLS --------------------------

	.type		.nv.reservedSmem.offset0,@object
	.size		.nv.reservedSmem.offset0,0x4
	.type		vprintf,@function
